	.target	sm_100a

	.elftype	@"ET_EXEC"


//--------------------- .note.nv.tkinfo           --------------------------
	.section	.note.nv.tkinfo,"",@"SHT_NOTE"
	.sectionflags	@"SHF_NOTE_NV_TKINFO"
	.tkinfo
        /*0018*/ 	.word	0x00000002
        /*0030*/ 	.string	""
        /*0030*/ 	.string	"ptxas"
        /*0030*/ 	.string	"Cuda compilation tools, release 13.0, V13.0.88"
        /*0030*/ 	.string	"Build cuda_13.0.r13.0/compiler.36424714_0"
        /*0030*/ 	.string	"-arch sm_100a -m 64 "



//--------------------- .note.nv.cuinfo           --------------------------
	.section	.note.nv.cuinfo,"",@"SHT_NOTE"
	.sectionflags	@"SHF_NOTE_NV_CUINFO"
        /*0018*/ 	.short	0x0002
        /*001a*/ 	.short	0x0064
        /*001c*/ 	.short	0x0082
	.zero		2


//--------------------- .nv.info                  --------------------------
	.section	.nv.info,"",@"SHT_CUDA_INFO"
	.align	4


	//----- nvinfo : EIATTR_REGCOUNT
	.align		4
        /*0000*/ 	.byte	0x04, 0x2f
        /*0002*/ 	.short	(.L_19 - .L_18)
	.align		4
.L_18:
        /*0004*/ 	.word	index@(_ZN7cutlass13device_kernelINS_4gemm6kernel13GemmUniversalIN4cute5tupleIJiiiiEEENS1_10collective13CollectiveMmaINS1_35MainloopSm100TmaUmmaWarpSpecializedILi5ELi2ELi4ENS5_IJNS4_1CILi2EEENSA_ILi1EEESC_EEEEENS5_IJNSA_ILi128EEESF_SF_EEENS_12float_e5m2_tENS5_IJlSC_lEEESH_SI_NS4_8TiledMMAINS4_8MMA_AtomIJNS4_10MMA_TraitsINS4_25SM100_MMA_F8F6F4_2x1SM_SSEJSH_SH_fSF_SF_NS4_17integral_constantINS4_4UMMA5MajorELSP_0EEESQ_NSN_INSO_7ScaleInELSR_0EEESS_EEEEEENS4_6LayoutINS5_IJSC_SC_SC_EEENS5_IJNSA_ILi0EEESX_SX_EEEEENS5_IJNS4_10UnderscoreES10_S10_EEEEENS4_18SM100_TMA_2SM_LOADENS4_14ComposedLayoutINS4_7SwizzleILi3ELi4ELi3EEENS4_18smem_ptr_flag_bitsILi8EEENSV_INS5_IJNSA_ILi8EEESF_EEENS5_IJSF_SC_EEEEEEEvNS4_8identityES13_S1D_vS1E_EENS_8epilogue10collective18CollectiveEpilogueINS1G_23Sm100TmaWarpSpecializedILi2ELi2ELi32ELb0ELb0EEEJNS5_IJNSA_ILi64EEESF_SF_EEENS5_IJNSV_IS1L_SC_EENSV_INS5_IJNSA_ILi32EEESB_EEENS5_IJSC_S1L_EEEEEEEESH_SI_SH_SI_NS1G_6fusion15FusionCallbacksIS1K_NS1T_17LinearCombinationISH_fSH_fLNS_15FloatRoundStyleE2EEES1M_S1S_JEEENS4_5SM1004TMEM4LOAD26SM100_TMEM_LOAD_32dp32b32xENS4_13SM90_TMA_LOADENS14_INS15_ILi1ELi4ELi3EEES18_NSV_INS5_IJS19_S1O_EEENS5_IJS1O_SC_EEEEEEENS4_39AutoVectorizingCopyWithAssumedAlignmentILi128EEENS4_14SM90_TMA_STOREES28_S2A_S2A_EEEvvEEEEvNT_6ParamsE)
        /*0008*/ 	.word	0x00000080


	//----- nvinfo : EIATTR_FRAME_SIZE
	.align		4
.L_19:
        /*000c*/ 	.byte	0x04, 0x11
        /*000e*/ 	.short	(.L_21 - .L_20)
	.align		4
.L_20:
        /*0010*/ 	.word	index@($__internal_2_$__cuda_sm10x_tcgen05_guardrail_trap_unallocated_columns_being_dealloced)
        /*0014*/ 	.word	0x00000000


	//----- nvinfo : EIATTR_FRAME_SIZE
	.align		4
.L_21:
        /*0018*/ 	.byte	0x04, 0x11
        /*001a*/ 	.short	(.L_23 - .L_22)
	.align		4
.L_22:
        /*001c*/ 	.word	index@($__internal_1_$__cuda_sm10x_tcgen05_guardrail_trap_phase_invalid_during_alloc)
        /*0020*/ 	.word	0x00000000


	//----- nvinfo : EIATTR_FRAME_SIZE
	.align		4
.L_23:
        /*0024*/ 	.byte	0x04, 0x11
        /*0026*/ 	.short	(.L_25 - .L_24)
	.align		4
.L_24:
        /*0028*/ 	.word	index@($__internal_0_$__cuda_sm10x_tcgen05_guardrail_trap_col_being_dealloced_not_returned_by_alloc)
        /*002c*/ 	.word	0x00000000


	//----- nvinfo : EIATTR_FRAME_SIZE
	.align		4
.L_25:
        /*0030*/ 	.byte	0x04, 0x11
        /*0032*/ 	.short	(.L_27 - .L_26)
	.align		4
.L_26:
        /*0034*/ 	.word	index@(_ZN7cutlass13device_kernelINS_4gemm6kernel13GemmUniversalIN4cute5tupleIJiiiiEEENS1_10collective13CollectiveMmaINS1_35MainloopSm100TmaUmmaWarpSpecializedILi5ELi2ELi4ENS5_IJNS4_1CILi2EEENSA_ILi1EEESC_EEEEENS5_IJNSA_ILi128EEESF_SF_EEENS_12float_e5m2_tENS5_IJlSC_lEEESH_SI_NS4_8TiledMMAINS4_8MMA_AtomIJNS4_10MMA_TraitsINS4_25SM100_MMA_F8F6F4_2x1SM_SSEJSH_SH_fSF_SF_NS4_17integral_constantINS4_4UMMA5MajorELSP_0EEESQ_NSN_INSO_7ScaleInELSR_0EEESS_EEEEEENS4_6LayoutINS5_IJSC_SC_SC_EEENS5_IJNSA_ILi0EEESX_SX_EEEEENS5_IJNS4_10UnderscoreES10_S10_EEEEENS4_18SM100_TMA_2SM_LOADENS4_14ComposedLayoutINS4_7SwizzleILi3ELi4ELi3EEENS4_18smem_ptr_flag_bitsILi8EEENSV_INS5_IJNSA_ILi8EEESF_EEENS5_IJSF_SC_EEEEEEEvNS4_8identityES13_S1D_vS1E_EENS_8epilogue10collective18CollectiveEpilogueINS1G_23Sm100TmaWarpSpecializedILi2ELi2ELi32ELb0ELb0EEEJNS5_IJNSA_ILi64EEESF_SF_EEENS5_IJNSV_IS1L_SC_EENSV_INS5_IJNSA_ILi32EEESB_EEENS5_IJSC_S1L_EEEEEEEESH_SI_SH_SI_NS1G_6fusion15FusionCallbacksIS1K_NS1T_17LinearCombinationISH_fSH_fLNS_15FloatRoundStyleE2EEES1M_S1S_JEEENS4_5SM1004TMEM4LOAD26SM100_TMEM_LOAD_32dp32b32xENS4_13SM90_TMA_LOADENS14_INS15_ILi1ELi4ELi3EEES18_NSV_INS5_IJS19_S1O_EEENS5_IJS1O_SC_EEEEEEENS4_39AutoVectorizingCopyWithAssumedAlignmentILi128EEENS4_14SM90_TMA_STOREES28_S2A_S2A_EEEvvEEEEvNT_6ParamsE)
        /*0038*/ 	.word	0x00000000


	//----- nvinfo : EIATTR_MIN_STACK_SIZE
	.align		4
.L_27:
        /*003c*/ 	.byte	0x04, 0x12
        /*003e*/ 	.short	(.L_29 - .L_28)
	.align		4
.L_28:
        /*0040*/ 	.word	index@(_ZN7cutlass13device_kernelINS_4gemm6kernel13GemmUniversalIN4cute5tupleIJiiiiEEENS1_10collective13CollectiveMmaINS1_35MainloopSm100TmaUmmaWarpSpecializedILi5ELi2ELi4ENS5_IJNS4_1CILi2EEENSA_ILi1EEESC_EEEEENS5_IJNSA_ILi128EEESF_SF_EEENS_12float_e5m2_tENS5_IJlSC_lEEESH_SI_NS4_8TiledMMAINS4_8MMA_AtomIJNS4_10MMA_TraitsINS4_25SM100_MMA_F8F6F4_2x1SM_SSEJSH_SH_fSF_SF_NS4_17integral_constantINS4_4UMMA5MajorELSP_0EEESQ_NSN_INSO_7ScaleInELSR_0EEESS_EEEEEENS4_6LayoutINS5_IJSC_SC_SC_EEENS5_IJNSA_ILi0EEESX_SX_EEEEENS5_IJNS4_10UnderscoreES10_S10_EEEEENS4_18SM100_TMA_2SM_LOADENS4_14ComposedLayoutINS4_7SwizzleILi3ELi4ELi3EEENS4_18smem_ptr_flag_bitsILi8EEENSV_INS5_IJNSA_ILi8EEESF_EEENS5_IJSF_SC_EEEEEEEvNS4_8identityES13_S1D_vS1E_EENS_8epilogue10collective18CollectiveEpilogueINS1G_23Sm100TmaWarpSpecializedILi2ELi2ELi32ELb0ELb0EEEJNS5_IJNSA_ILi64EEESF_SF_EEENS5_IJNSV_IS1L_SC_EENSV_INS5_IJNSA_ILi32EEESB_EEENS5_IJSC_S1L_EEEEEEEESH_SI_SH_SI_NS1G_6fusion15FusionCallbacksIS1K_NS1T_17LinearCombinationISH_fSH_fLNS_15FloatRoundStyleE2EEES1M_S1S_JEEENS4_5SM1004TMEM4LOAD26SM100_TMEM_LOAD_32dp32b32xENS4_13SM90_TMA_LOADENS14_INS15_ILi1ELi4ELi3EEES18_NSV_INS5_IJS19_S1O_EEENS5_IJS1O_SC_EEEEEEENS4_39AutoVectorizingCopyWithAssumedAlignmentILi128EEENS4_14SM90_TMA_STOREES28_S2A_S2A_EEEvvEEEEvNT_6ParamsE)
        /*0044*/ 	.word	0x00000000
.L_29:


//--------------------- .nv.compat                --------------------------
	.section	.nv.compat,"",@"SHT_CUDA_COMPAT_INFO"
	.align	4
        /*0000*/ 	.byte	0x02, 0x09, 0x01, 0x00, 0x02, 0x02, 0x02, 0x00, 0x02, 0x05, 0x05, 0x00, 0x03, 0x07, 0x01, 0x01
        /*0010*/ 	.byte	0x02, 0x03, 0x01, 0x00, 0x02, 0x06, 0x01, 0x00, 0x04, 0x0b, 0x08, 0x00, 0x09, 0x00, 0x00, 0x00
        /*0020*/ 	.byte	0x00, 0x00, 0x00, 0x00


//--------------------- .nv.info._ZN7cutlass13device_kernelINS_4gemm6kernel13GemmUniversalIN4cute5tupleIJiiiiEEENS1_10collective13CollectiveMmaINS1_35MainloopSm100TmaUmmaWarpSpecializedILi5ELi2ELi4ENS5_IJNS4_1CILi2EEENSA_ILi1EEESC_EEEEENS5_IJNSA_ILi128EEESF_SF_EEENS_12float_e5m2_tENS5_IJlSC_lEEESH_SI_NS4_8TiledMMAINS4_8MMA_AtomIJNS4_10MMA_TraitsINS4_25SM100_MMA_F8F6F4_2x1SM_SSEJSH_SH_fSF_SF_NS4_17integral_constantINS4_4UMMA5MajorELSP_0EEESQ_NSN_INSO_7ScaleInELSR_0EEESS_EEEEEENS4_6LayoutINS5_IJSC_SC_SC_EEENS5_IJNSA_ILi0EEESX_SX_EEEEENS5_IJNS4_10UnderscoreES10_S10_EEEEENS4_18SM100_TMA_2SM_LOADENS4_14ComposedLayoutINS4_7SwizzleILi3ELi4ELi3EEENS4_18smem_ptr_flag_bitsILi8EEENSV_INS5_IJNSA_ILi8EEESF_EEENS5_IJSF_SC_EEEEEEEvNS4_8identityES13_S1D_vS1E_EENS_8epilogue10collective18CollectiveEpilogueINS1G_23Sm100TmaWarpSpecializedILi2ELi2ELi32ELb0ELb0EEEJNS5_IJNSA_ILi64EEESF_SF_EEENS5_IJNSV_IS1L_SC_EENSV_INS5_IJNSA_ILi32EEESB_EEENS5_IJSC_S1L_EEEEEEEESH_SI_SH_SI_NS1G_6fusion15FusionCallbacksIS1K_NS1T_17LinearCombinationISH_fSH_fLNS_15FloatRoundStyleE2EEES1M_S1S_JEEENS4_5SM1004TMEM4LOAD26SM100_TMEM_LOAD_32dp32b32xENS4_13SM90_TMA_LOADENS14_INS15_ILi1ELi4ELi3EEES18_NSV_INS5_IJS19_S1O_EEENS5_IJS1O_SC_EEEEEEENS4_39AutoVectorizingCopyWithAssumedAlignmentILi128EEENS4_14SM90_TMA_STOREES28_S2A_S2A_EEEvvEEEEvNT_6ParamsE --------------------------
	.section	.nv.info._ZN7cutlass13device_kernelINS_4gemm6kernel13GemmUniversalIN4cute5tupleIJiiiiEEENS1_10collective13CollectiveMmaINS1_35MainloopSm100TmaUmmaWarpSpecializedILi5ELi2ELi4ENS5_IJNS4_1CILi2EEENSA_ILi1EEESC_EEEEENS5_IJNSA_ILi128EEESF_SF_EEENS_12float_e5m2_tENS5_IJlSC_lEEESH_SI_NS4_8TiledMMAINS4_8MMA_AtomIJNS4_10MMA_TraitsINS4_25SM100_MMA_F8F6F4_2x1SM_SSEJSH_SH_fSF_SF_NS4_17integral_constantINS4_4UMMA5MajorELSP_0EEESQ_NSN_INSO_7ScaleInELSR_0EEESS_EEEEEENS4_6LayoutINS5_IJSC_SC_SC_EEENS5_IJNSA_ILi0EEESX_SX_EEEEENS5_IJNS4_10UnderscoreES10_S10_EEEEENS4_18SM100_TMA_2SM_LOADENS4_14ComposedLayoutINS4_7SwizzleILi3ELi4ELi3EEENS4_18smem_ptr_flag_bitsILi8EEENSV_INS5_IJNSA_ILi8EEESF_EEENS5_IJSF_SC_EEEEEEEvNS4_8identityES13_S1D_vS1E_EENS_8epilogue10collective18CollectiveEpilogueINS1G_23Sm100TmaWarpSpecializedILi2ELi2ELi32ELb0ELb0EEEJNS5_IJNSA_ILi64EEESF_SF_EEENS5_IJNSV_IS1L_SC_EENSV_INS5_IJNSA_ILi32EEESB_EEENS5_IJSC_S1L_EEEEEEEESH_SI_SH_SI_NS1G_6fusion15FusionCallbacksIS1K_NS1T_17LinearCombinationISH_fSH_fLNS_15FloatRoundStyleE2EEES1M_S1S_JEEENS4_5SM1004TMEM4LOAD26SM100_TMEM_LOAD_32dp32b32xENS4_13SM90_TMA_LOADENS14_INS15_ILi1ELi4ELi3EEES18_NSV_INS5_IJS19_S1O_EEENS5_IJS1O_SC_EEEEEEENS4_39AutoVectorizingCopyWithAssumedAlignmentILi128EEENS4_14SM90_TMA_STOREES28_S2A_S2A_EEEvvEEEEvNT_6ParamsE,"",@"SHT_CUDA_INFO"
	.sectionflags	@""
	.align	4


	//----- nvinfo : EIATTR_CUDA_API_VERSION
	.align		4
        /*0000*/ 	.byte	0x04, 0x37
        /*0002*/ 	.short	(.L_31 - .L_30)
.L_30:
        /*0004*/ 	.word	0x00000082


	//----- nvinfo : EIATTR_KPARAM_INFO
	.align		4
.L_31:
        /*0008*/ 	.byte	0x04, 0x17
        /*000a*/ 	.short	(.L_33 - .L_32)
.L_32:
        /*000c*/ 	.word	0x00000000
        /*0010*/ 	.short	0x0000
        /*0012*/ 	.short	0x0000
        /*0014*/ 	.byte	0x00, 0xf0, 0x01, 0x20


	//----- nvinfo : EIATTR_AT_ENTRY_FRAGMENTS
	.align		4
.L_33:
        /*0018*/ 	.byte	0x04, 0x4f
        /*001a*/ 	.short	(.L_35 - .L_34)


	//   ....[0]....
.L_34:
        /*001c*/ 	.word	0x00000007


	//----- nvinfo : EIATTR_RESERVED_SMEM_USED
	.align		4
.L_35:
        /*0020*/ 	.byte	0x01, 0x41
	.zero		2


	//----- nvinfo : EIATTR_SPARSE_MMA_MASK
	.align		4
        /*0024*/ 	.byte	0x03, 0x50
        /*0026*/ 	.short	0x0000


	//----- nvinfo : EIATTR_TCGEN05_2CTA_USED
	.align		4
        /*0028*/ 	.byte	0x01, 0x52
	.zero		2


	//----- nvinfo : EIATTR_MAXREG_COUNT
	.align		4
        /*002c*/ 	.byte	0x03, 0x1b
        /*002e*/ 	.short	0x00ff


	//----- nvinfo : EIATTR_NUM_BARRIERS
	.align		4
        /*0030*/ 	.byte	0x02, 0x4c
        /*0032*/ 	.byte	0x07
	.zero		1


	//----- nvinfo : EIATTR_EXTERNS
	.align		4
        /*0034*/ 	.byte	0x04, 0x0f
        /*0036*/ 	.short	(.L_37 - .L_36)


	//   ....[0]....
	.align		4
.L_36:
        /*0038*/ 	.word	index@(__assertfail)


	//----- nvinfo : EIATTR_MERCURY_ISA_VERSION
	.align		4
.L_37:
        /*003c*/ 	.byte	0x03, 0x5f
        /*003e*/ 	.short	0x0101


	//----- nvinfo : EIATTR_INT_WARP_WIDE_INSTR_OFFSETS
	.align		4
        /*0040*/ 	.byte	0x04, 0x31
        /*0042*/ 	.short	(.L_39 - .L_38)


	//   ....[0]....
.L_38:
        /*0044*/ 	.word	0x00000cf0


	//   ....[1]....
        /*0048*/ 	.word	0x00000d90


	//   ....[2]....
        /*004c*/ 	.word	0x000020c0


	//   ....[3]....
        /*0050*/ 	.word	0x00004030


	//   ....[4]....
        /*0054*/ 	.word	0x00004050


	//   ....[5]....
        /*0058*/ 	.word	0x00004080


	//   ....[6]....
        /*005c*/ 	.word	0x000049b0


	//   ....[7]....
        /*0060*/ 	.word	0x000049d0


	//   ....[8]....
        /*0064*/ 	.word	0x00004ad0


	//   ....[9]....
        /*0068*/ 	.word	0x00004c60


	//   ....[10]....
        /*006c*/ 	.word	0x00004c70


	//   ....[11]....
        /*0070*/ 	.word	0x00004e00


	//----- nvinfo : EIATTR_COOP_GROUP_MASK_REGIDS
	.align		4
.L_39:
        /*0074*/ 	.byte	0x04, 0x29
        /*0076*/ 	.short	(.L_41 - .L_40)


	//   ....[0]....
.L_40:
        /*0078*/ 	.word	0xffffffff


	//   ....[1]....
        /*007c*/ 	.word	0xffffffff


	//   ....[2]....
        /*0080*/ 	.word	0xffffffff


	//   ....[3]....
        /*0084*/ 	.word	0xffffffff


	//   ....[4]....
        /*0088*/ 	.word	0xffffffff


	//   ....[5]....
        /*008c*/ 	.word	0xffffffff


	//   ....[6]....
        /*0090*/ 	.word	0xffffffff


	//   ....[7]....
        /*0094*/ 	.word	0xffffffff


	//   ....[8]....
        /*0098*/ 	.word	0xffffffff


	//   ....[9]....
        /*009c*/ 	.word	0xffffffff


	//   ....[10]....
        /*00a0*/ 	.word	0xffffffff


	//   ....[11]....
        /*00a4*/ 	.word	0xffffffff


	//   ....[12]....
        /*00a8*/ 	.word	0xffffffff


	//   ....[13]....
        /*00ac*/ 	.word	0xffffffff


	//----- nvinfo : EIATTR_COOP_GROUP_INSTR_OFFSETS
	.align		4
.L_41:
        /*00b0*/ 	.byte	0x04, 0x28
        /*00b2*/ 	.short	(.L_43 - .L_42)


	//   ....[0]....
.L_42:
        /*00b4*/ 	.word	0x000000c0


	//   ....[1]....
        /*00b8*/ 	.word	0x00000500


	//   ....[2]....
        /*00bc*/ 	.word	0x000006a0


	//   ....[3]....
        /*00c0*/ 	.word	0x000007f0


	//   ....[4]....
        /*00c4*/ 	.word	0x000008e0


	//   ....[5]....
        /*00c8*/ 	.word	0x00000a40


	//   ....[6]....
        /*00cc*/ 	.word	0x00000bd0


	//   ....[7]....
        /*00d0*/ 	.word	0x00000e10


	//   ....[8]....
        /*00d4*/ 	.word	0x00001fa0


	//   ....[9]....
        /*00d8*/ 	.word	0x00002e10


	//   ....[10]....
        /*00dc*/ 	.word	0x000032e0


	//   ....[11]....
        /*00e0*/ 	.word	0x00003310


	//   ....[12]....
        /*00e4*/ 	.word	0x00003f30


	//   ....[13]....
        /*00e8*/ 	.word	0x00004140


	//----- nvinfo : EIATTR_VRC_CTA_INIT_COUNT
	.align		4
.L_43:
        /*00ec*/ 	.byte	0x02, 0x4a
        /*00ee*/ 	.byte	0x80
	.zero		1


	//----- nvinfo : EIATTR_SYSCALL_OFFSETS
	.align		4
        /*00f0*/ 	.byte	0x04, 0x46
        /*00f2*/ 	.short	(.L_45 - .L_44)


	//   ....[0]....
.L_44:
        /*00f4*/ 	.word	0x00005850


	//   ....[1]....
        /*00f8*/ 	.word	0x00005990


	//   ....[2]....
        /*00fc*/ 	.word	0x00006180


	//   ....[3]....
        /*0100*/ 	.word	0x00006f60


	//----- nvinfo : EIATTR_MBARRIER_INSTR_OFFSETS
	.align		4
.L_45:
        /*0104*/ 	.byte	0x04, 0x39
        /*0106*/ 	.short	(.L_47 - .L_46)


	//   ....[0]....
.L_46:
        /*0108*/ 	.word	0x000005f0
        /*010c*/ 	.word	0x000000ff
        /*0110*/ 	.word	0x00000000
        /*0114*/ 	.short	0x0100
        /*0116*/ 	.byte	0x08
	.zero		1


	//   ....[1]....
        /*0118*/ 	.word	0x00000600
        /*011c*/ 	.word	0x000000ff
        /*0120*/ 	.word	0x00000028
        /*0124*/ 	.short	0x0100
        /*0126*/ 	.byte	0x08
	.zero		1


	//   ....[2]....
        /*0128*/ 	.word	0x00000610
        /*012c*/ 	.word	0x000000ff
        /*0130*/ 	.word	0x00000008
        /*0134*/ 	.short	0x0100
        /*0136*/ 	.byte	0x08
	.zero		1


	//   ....[3]....
        /*0138*/ 	.word	0x00000620
        /*013c*/ 	.word	0x000000ff
        /*0140*/ 	.word	0x00000030
        /*0144*/ 	.short	0x0100
        /*0146*/ 	.byte	0x08
	.zero		1


	//   ....[4]....
        /*0148*/ 	.word	0x00000630
        /*014c*/ 	.word	0x000000ff
        /*0150*/ 	.word	0x00000010
        /*0154*/ 	.short	0x0100
        /*0156*/ 	.byte	0x08
	.zero		1


	//   ....[5]....
        /*0158*/ 	.word	0x00000640
        /*015c*/ 	.word	0x000000ff
        /*0160*/ 	.word	0x00000038
        /*0164*/ 	.short	0x0100
        /*0166*/ 	.byte	0x08
	.zero		1


	//   ....[6]....
        /*0168*/ 	.word	0x00000650
        /*016c*/ 	.word	0x000000ff
        /*0170*/ 	.word	0x00000018
        /*0174*/ 	.short	0x0100
        /*0176*/ 	.byte	0x08
	.zero		1


	//   ....[7]....
        /*0178*/ 	.word	0x00000660
        /*017c*/ 	.word	0x000000ff
        /*0180*/ 	.word	0x00000040
        /*0184*/ 	.short	0x0100
        /*0186*/ 	.byte	0x08
	.zero		1


	//   ....[8]....
        /*0188*/ 	.word	0x00000670
        /*018c*/ 	.word	0x000000ff
        /*0190*/ 	.word	0x00000020
        /*0194*/ 	.short	0x0100
        /*0196*/ 	.byte	0x08
	.zero		1


	//   ....[9]....
        /*0198*/ 	.word	0x00000680
        /*019c*/ 	.word	0x000000ff
        /*01a0*/ 	.word	0x00000048
        /*01a4*/ 	.short	0x0100
        /*01a6*/ 	.byte	0x08
	.zero		1


	//   ....[10]....
        /*01a8*/ 	.word	0x000007a0
        /*01ac*/ 	.word	0x000000ff
        /*01b0*/ 	.word	0x00000050
        /*01b4*/ 	.short	0x0100
        /*01b6*/ 	.byte	0x09
	.zero		1


	//   ....[11]....
        /*01b8*/ 	.word	0x000007b0
        /*01bc*/ 	.word	0x000000ff
        /*01c0*/ 	.word	0x00000060
        /*01c4*/ 	.short	0x0100
        /*01c6*/ 	.byte	0x09
	.zero		1


	//   ....[12]....
        /*01c8*/ 	.word	0x000007c0
        /*01cc*/ 	.word	0x000000ff
        /*01d0*/ 	.word	0x00000058
        /*01d4*/ 	.short	0x0100
        /*01d6*/ 	.byte	0x09
	.zero		1


	//   ....[13]....
        /*01d8*/ 	.word	0x000007d0
        /*01dc*/ 	.word	0x000000ff
        /*01e0*/ 	.word	0x00000068
        /*01e4*/ 	.short	0x0100
        /*01e6*/ 	.byte	0x09
	.zero		1


	//   ....[14]....
        /*01e8*/ 	.word	0x000008b0
        /*01ec*/ 	.word	0x000000ff
        /*01f0*/ 	.word	0x00000070
        /*01f4*/ 	.short	0x0100
        /*01f6*/ 	.byte	0x08
	.zero		1


	//   ....[15]....
        /*01f8*/ 	.word	0x000008c0
        /*01fc*/ 	.word	0x000000ff
        /*0200*/ 	.word	0x00000078
        /*0204*/ 	.short	0x0100
        /*0206*/ 	.byte	0x08
	.zero		1


	//   ....[16]....
        /*0208*/ 	.word	0x000009f0
        /*020c*/ 	.word	0x000000ff
        /*0210*/ 	.word	0x00000080
        /*0214*/ 	.short	0x0100
        /*0216*/ 	.byte	0x08
	.zero		1


	//   ....[17]....
        /*0218*/ 	.word	0x00000a00
        /*021c*/ 	.word	0x000000ff
        /*0220*/ 	.word	0x00000090
        /*0224*/ 	.short	0x0100
        /*0226*/ 	.byte	0x08
	.zero		1


	//   ....[18]....
        /*0228*/ 	.word	0x00000a10
        /*022c*/ 	.word	0x000000ff
        /*0230*/ 	.word	0x00000088
        /*0234*/ 	.short	0x0100
        /*0236*/ 	.byte	0x08
	.zero		1


	//   ....[19]....
        /*0238*/ 	.word	0x00000a20
        /*023c*/ 	.word	0x000000ff
        /*0240*/ 	.word	0x00000098
        /*0244*/ 	.short	0x0100
        /*0246*/ 	.byte	0x08
	.zero		1


	//   ....[20]....
        /*0248*/ 	.word	0x00000b40
        /*024c*/ 	.word	0x000000ff
        /*0250*/ 	.word	0x000000a0
        /*0254*/ 	.short	0x0100
        /*0256*/ 	.byte	0x09
	.zero		1


	//   ....[21]....
        /*0258*/ 	.word	0x00000b50
        /*025c*/ 	.word	0x000000ff
        /*0260*/ 	.word	0x000000c0
        /*0264*/ 	.short	0x0100
        /*0266*/ 	.byte	0x09
	.zero		1


	//   ....[22]....
        /*0268*/ 	.word	0x00000b60
        /*026c*/ 	.word	0x000000ff
        /*0270*/ 	.word	0x000000a8
        /*0274*/ 	.short	0x0100
        /*0276*/ 	.byte	0x09
	.zero		1


	//   ....[23]....
        /*0278*/ 	.word	0x00000b70
        /*027c*/ 	.word	0x000000ff
        /*0280*/ 	.word	0x000000c8
        /*0284*/ 	.short	0x0100
        /*0286*/ 	.byte	0x09
	.zero		1


	//   ....[24]....
        /*0288*/ 	.word	0x00000b80
        /*028c*/ 	.word	0x000000ff
        /*0290*/ 	.word	0x000000b0
        /*0294*/ 	.short	0x0100
        /*0296*/ 	.byte	0x09
	.zero		1


	//   ....[25]....
        /*0298*/ 	.word	0x00000b90
        /*029c*/ 	.word	0x000000ff
        /*02a0*/ 	.word	0x000000d0
        /*02a4*/ 	.short	0x0100
        /*02a6*/ 	.byte	0x09
	.zero		1


	//   ....[26]....
        /*02a8*/ 	.word	0x00000ba0
        /*02ac*/ 	.word	0x000000ff
        /*02b0*/ 	.word	0x000000b8
        /*02b4*/ 	.short	0x0100
        /*02b6*/ 	.byte	0x09
	.zero		1


	//   ....[27]....
        /*02b8*/ 	.word	0x00000bb0
        /*02bc*/ 	.word	0x000000ff
        /*02c0*/ 	.word	0x000000d8
        /*02c4*/ 	.short	0x0100
        /*02c6*/ 	.byte	0x09
	.zero		1


	//   ....[28]....
        /*02c8*/ 	.word	0x00000ca0
        /*02cc*/ 	.word	0x000000ff
        /*02d0*/ 	.word	0x000000e0
        /*02d4*/ 	.short	0x0100
        /*02d6*/ 	.byte	0x08
	.zero		1


	//   ....[29]....
        /*02d8*/ 	.word	0x00000cb0
        /*02dc*/ 	.word	0x000000ff
        /*02e0*/ 	.word	0x000000f0
        /*02e4*/ 	.short	0x0100
        /*02e6*/ 	.byte	0x08
	.zero		1


	//   ....[30]....
        /*02e8*/ 	.word	0x00000cc0
        /*02ec*/ 	.word	0x000000ff
        /*02f0*/ 	.word	0x000000e8
        /*02f4*/ 	.short	0x0100
        /*02f6*/ 	.byte	0x08
	.zero		1


	//   ....[31]....
        /*02f8*/ 	.word	0x00000cd0
        /*02fc*/ 	.word	0x000000ff
        /*0300*/ 	.word	0x000000f8
        /*0304*/ 	.short	0x0100
        /*0306*/ 	.byte	0x08
	.zero		1


	//   ....[32]....
        /*0308*/ 	.word	0x00000dc0
        /*030c*/ 	.word	0x000000ff
        /*0310*/ 	.word	0x00000100
        /*0314*/ 	.short	0x0100
        /*0316*/ 	.byte	0x07
	.zero		1


	//   ....[33]....
        /*0318*/ 	.word	0x000017d0
        /*031c*/ 	.word	0x00000003
        /*0320*/ 	.word	0x000000f0
        /*0324*/ 	.short	0x010a
        /*0326*/ 	.byte	0xff
	.zero		1


	//   ....[34]....
        /*0328*/ 	.word	0x00001800
        /*032c*/ 	.word	0x00000003
        /*0330*/ 	.word	0x000000e0
        /*0334*/ 	.short	0x0101
        /*0336*/ 	.byte	0xff
	.zero		1


	//   ....[35]....
        /*0338*/ 	.word	0x00001900
        /*033c*/ 	.word	0x000000ff
        /*0340*/ 	.word	0x00000028
        /*0344*/ 	.short	0x010a
        /*0346*/ 	.byte	0x08
	.zero		1


	//   ....[36]....
        /*0348*/ 	.word	0x000019c0
        /*034c*/ 	.word	0x000000ff
        /*0350*/ 	.word	0x00000028
        /*0354*/ 	.short	0x010a
        /*0356*/ 	.byte	0x21
	.zero		1


	//   ....[37]....
        /*0358*/ 	.word	0x00001b80
        /*035c*/ 	.word	0x000000ff
        /*0360*/ 	.word	0x00000028
        /*0364*/ 	.short	0x010a
        /*0366*/ 	.byte	0x08
	.zero		1


	//   ....[38]....
        /*0368*/ 	.word	0x00001c60
        /*036c*/ 	.word	0x000000ff
        /*0370*/ 	.word	0x00000078
        /*0374*/ 	.short	0x0101
        /*0376*/ 	.byte	0x06
	.zero		1


	//   ....[39]....
        /*0378*/ 	.word	0x00001c80
        /*037c*/ 	.word	0x000000ff
        /*0380*/ 	.word	0x00000028
        /*0384*/ 	.short	0x010a
        /*0386*/ 	.byte	0x08
	.zero		1


	//   ....[40]....
        /*0388*/ 	.word	0x00001d00
        /*038c*/ 	.word	0x000000ff
        /*0390*/ 	.word	0x00000028
        /*0394*/ 	.short	0x010a
        /*0396*/ 	.byte	0x11
	.zero		1


	//   ....[41]....
        /*0398*/ 	.word	0x00001e90
        /*039c*/ 	.word	0x000000ff
        /*03a0*/ 	.word	0x00000028
        /*03a4*/ 	.short	0x010a
        /*03a6*/ 	.byte	0x08
	.zero		1


	//   ....[42]....
        /*03a8*/ 	.word	0x00001fd0
        /*03ac*/ 	.word	0x00000002
        /*03b0*/ 	.word	0x00000080
        /*03b4*/ 	.short	0x010a
        /*03b6*/ 	.byte	0xff
	.zero		1


	//   ....[43]....
        /*03b8*/ 	.word	0x00002090
        /*03bc*/ 	.word	0x00000002
        /*03c0*/ 	.word	0x00000000
        /*03c4*/ 	.short	0x0101
        /*03c6*/ 	.byte	0xff
	.zero		1


	//   ....[44]....
        /*03c8*/ 	.word	0x000025f0
        /*03cc*/ 	.word	0x000000ff
        /*03d0*/ 	.word	0x00000000
        /*03d4*/ 	.short	0x010a
        /*03d6*/ 	.byte	0x04
	.zero		1


	//   ....[45]....
        /*03d8*/ 	.word	0x00002680
        /*03dc*/ 	.word	0x000000ff
        /*03e0*/ 	.word	0x00000000
        /*03e4*/ 	.short	0x010a
        /*03e6*/ 	.byte	0x04
	.zero		1


	//   ....[46]....
        /*03e8*/ 	.word	0x00002710
        /*03ec*/ 	.word	0x000000ff
        /*03f0*/ 	.word	0x00000000
        /*03f4*/ 	.short	0x010a
        /*03f6*/ 	.byte	0x04
	.zero		1


	//   ....[47]....
        /*03f8*/ 	.word	0x000027a0
        /*03fc*/ 	.word	0x000000ff
        /*0400*/ 	.word	0x00000000
        /*0404*/ 	.short	0x010a
        /*0406*/ 	.byte	0x04
	.zero		1


	//   ....[48]....
        /*0408*/ 	.word	0x00002840
        /*040c*/ 	.word	0x00000000
        /*0410*/ 	.word	0x00000000
        /*0414*/ 	.short	0x010a
        /*0416*/ 	.byte	0xff
	.zero		1


	//   ....[49]....
        /*0418*/ 	.word	0x00002970
        /*041c*/ 	.word	0x00000000
        /*0420*/ 	.word	0x000000e0
        /*0424*/ 	.short	0x010a
        /*0426*/ 	.byte	0xff
	.zero		1


	//   ....[50]....
        /*0428*/ 	.word	0x000029e0
        /*042c*/ 	.word	0x00000004
        /*0430*/ 	.word	0x00000000
        /*0434*/ 	.short	0x0101
        /*0436*/ 	.byte	0xff
	.zero		1


	//   ....[51]....
        /*0438*/ 	.word	0x00002a00
        /*043c*/ 	.word	0x000000ff
        /*0440*/ 	.word	0x00000090
        /*0444*/ 	.short	0x010a
        /*0446*/ 	.byte	0x05
	.zero		1


	//   ....[52]....
        /*0448*/ 	.word	0x00002b20
        /*044c*/ 	.word	0x00000000
        /*0450*/ 	.word	0x00000080
        /*0454*/ 	.short	0x010a
        /*0456*/ 	.byte	0xff
	.zero		1


	//   ....[53]....
        /*0458*/ 	.word	0x00002c20
        /*045c*/ 	.word	0x00000000
        /*0460*/ 	.word	0x00000000
        /*0464*/ 	.short	0x0101
        /*0466*/ 	.byte	0xff
	.zero		1


	//   ....[54]....
        /*0468*/ 	.word	0x00002cb0
        /*046c*/ 	.word	0x000000ff
        /*0470*/ 	.word	0x00000090
        /*0474*/ 	.short	0x0106
        /*0476*/ 	.byte	0x05
	.zero		1


	//   ....[55]....
        /*0478*/ 	.word	0x00002cd0
        /*047c*/ 	.word	0x000000ff
        /*0480*/ 	.word	0x00000090
        /*0484*/ 	.short	0x010a
        /*0486*/ 	.byte	0x05
	.zero		1


	//   ....[56]....
        /*0488*/ 	.word	0x00002d60
        /*048c*/ 	.word	0x000000ff
        /*0490*/ 	.word	0x00000090
        /*0494*/ 	.short	0x0106
        /*0496*/ 	.byte	0x04
	.zero		1


	//   ....[57]....
        /*0498*/ 	.word	0x00002da0
        /*049c*/ 	.word	0x00000000
        /*04a0*/ 	.word	0x00000090
        /*04a4*/ 	.short	0x010a
        /*04a6*/ 	.byte	0xff
	.zero		1


	//   ....[58]....
        /*04a8*/ 	.word	0x00002fe0
        /*04ac*/ 	.word	0x000000ff
        /*04b0*/ 	.word	0x00000008
        /*04b4*/ 	.short	0x010a
        /*04b6*/ 	.byte	0x06
	.zero		1


	//   ....[59]....
        /*04b8*/ 	.word	0x00003000
        /*04bc*/ 	.word	0x000000ff
        /*04c0*/ 	.word	0x00000008
        /*04c4*/ 	.short	0x010a
        /*04c6*/ 	.byte	0x06
	.zero		1


	//   ....[60]....
        /*04c8*/ 	.word	0x00003190
        /*04cc*/ 	.word	0x000000ff
        /*04d0*/ 	.word	0x00000008
        /*04d4*/ 	.short	0x010a
        /*04d6*/ 	.byte	0x06
	.zero		1


	//   ....[61]....
        /*04d8*/ 	.word	0x000031b0
        /*04dc*/ 	.word	0x000000ff
        /*04e0*/ 	.word	0x00000008
        /*04e4*/ 	.short	0x010a
        /*04e6*/ 	.byte	0x06
	.zero		1


	//   ....[62]....
        /*04e8*/ 	.word	0x00003270
        /*04ec*/ 	.word	0x000000ff
        /*04f0*/ 	.word	0x00000000
        /*04f4*/ 	.short	0x0101
        /*04f6*/ 	.byte	0x07
	.zero		1


	//   ....[63]....
        /*04f8*/ 	.word	0x000035b0
        /*04fc*/ 	.word	0x00000000
        /*0500*/ 	.word	0x00000080
        /*0504*/ 	.short	0x010a
        /*0506*/ 	.byte	0xff
	.zero		1


	//   ....[64]....
        /*0508*/ 	.word	0x00003670
        /*050c*/ 	.word	0x00000000
        /*0510*/ 	.word	0x00000000
        /*0514*/ 	.short	0x0101
        /*0516*/ 	.byte	0xff
	.zero		1


	//   ....[65]....
        /*0518*/ 	.word	0x00003730
        /*051c*/ 	.word	0x000000ff
        /*0520*/ 	.word	0x00000000
        /*0524*/ 	.short	0x010a
        /*0526*/ 	.byte	0x08
	.zero		1


	//   ....[66]....
        /*0528*/ 	.word	0x00003740
        /*052c*/ 	.word	0x000000ff
        /*0530*/ 	.word	0x000000c0
        /*0534*/ 	.short	0x010a
        /*0536*/ 	.byte	0x09
	.zero		1


	//   ....[67]....
        /*0538*/ 	.word	0x000037f0
        /*053c*/ 	.word	0x000000ff
        /*0540*/ 	.word	0x00000000
        /*0544*/ 	.short	0x010a
        /*0546*/ 	.byte	0x08
	.zero		1


	//   ....[68]....
        /*0548*/ 	.word	0x00003920
        /*054c*/ 	.word	0x000000ff
        /*0550*/ 	.word	0x00000000
        /*0554*/ 	.short	0x010a
        /*0556*/ 	.byte	0x1e
	.zero		1


	//   ....[69]....
        /*0558*/ 	.word	0x00003c20
        /*055c*/ 	.word	0x000000ff
        /*0560*/ 	.word	0x00000000
        /*0564*/ 	.short	0x010a
        /*0566*/ 	.byte	0x08
	.zero		1


	//   ....[70]....
        /*0568*/ 	.word	0x00003cb0
        /*056c*/ 	.word	0x000000ff
        /*0570*/ 	.word	0x00000000
        /*0574*/ 	.short	0x010a
        /*0576*/ 	.byte	0x08
	.zero		1


	//   ....[71]....
        /*0578*/ 	.word	0x00003d40
        /*057c*/ 	.word	0x000000ff
        /*0580*/ 	.word	0x00000000
        /*0584*/ 	.short	0x010a
        /*0586*/ 	.byte	0x08
	.zero		1


	//   ....[72]....
        /*0588*/ 	.word	0x00003de0
        /*058c*/ 	.word	0x00000000
        /*0590*/ 	.word	0x00000000
        /*0594*/ 	.short	0x010a
        /*0596*/ 	.byte	0xff
	.zero		1


	//   ....[73]....
        /*0598*/ 	.word	0x00003e20
        /*059c*/ 	.word	0x00000000
        /*05a0*/ 	.word	0x00000000
        /*05a4*/ 	.short	0x010a
        /*05a6*/ 	.byte	0xff
	.zero		1


	//   ....[74]....
        /*05a8*/ 	.word	0x00003e90
        /*05ac*/ 	.word	0x000000ff
        /*05b0*/ 	.word	0x00000000
        /*05b4*/ 	.short	0x0101
        /*05b6*/ 	.byte	0x05
	.zero		1


	//   ....[75]....
        /*05b8*/ 	.word	0x00003ed0
        /*05bc*/ 	.word	0x000000ff
        /*05c0*/ 	.word	0x00000100
        /*05c4*/ 	.short	0x010a
        /*05c6*/ 	.byte	0x07
	.zero		1


	//   ....[76]....
        /*05c8*/ 	.word	0x00003f20
        /*05cc*/ 	.word	0x000000ff
        /*05d0*/ 	.word	0x00000000
        /*05d4*/ 	.short	0x0101
        /*05d6*/ 	.byte	0x05
	.zero		1


	//   ....[77]....
        /*05d8*/ 	.word	0x00004350
        /*05dc*/ 	.word	0x00000000
        /*05e0*/ 	.word	0x00000080
        /*05e4*/ 	.short	0x010a
        /*05e6*/ 	.byte	0xff
	.zero		1


	//   ....[78]....
        /*05e8*/ 	.word	0x00004410
        /*05ec*/ 	.word	0x00000000
        /*05f0*/ 	.word	0x00000000
        /*05f4*/ 	.short	0x0101
        /*05f6*/ 	.byte	0xff
	.zero		1


	//   ....[79]....
        /*05f8*/ 	.word	0x00004730
        /*05fc*/ 	.word	0x000000ff
        /*0600*/ 	.word	0x00000078
        /*0604*/ 	.short	0x010a
        /*0606*/ 	.byte	0x07
	.zero		1


	//   ....[80]....
        /*0608*/ 	.word	0x00004920
        /*060c*/ 	.word	0x000000ff
        /*0610*/ 	.word	0x00000060
        /*0614*/ 	.short	0x010a
        /*0616*/ 	.byte	0x07
	.zero		1


	//   ....[81]....
        /*0618*/ 	.word	0x00004b80
        /*061c*/ 	.word	0x000000ff
        /*0620*/ 	.word	0x00000050
        /*0624*/ 	.short	0x010b
        /*0626*/ 	.byte	0x07
	.zero		1


	//   ....[82]....
        /*0628*/ 	.word	0x00004bf0
        /*062c*/ 	.word	0x000000ff
        /*0630*/ 	.word	0x00000000
        /*0634*/ 	.short	0x0101
        /*0636*/ 	.byte	0x0e
	.zero		1


	//   ....[83]....
        /*0638*/ 	.word	0x00004c30
        /*063c*/ 	.word	0x000000ff
        /*0640*/ 	.word	0x00000068
        /*0644*/ 	.short	0x010a
        /*0646*/ 	.byte	0x07
	.zero		1


	//   ....[84]....
        /*0648*/ 	.word	0x00004e60
        /*064c*/ 	.word	0x000000ff
        /*0650*/ 	.word	0x00000058
        /*0654*/ 	.short	0x010b
        /*0656*/ 	.byte	0x07
	.zero		1


	//   ....[85]....
        /*0658*/ 	.word	0x00004e80
        /*065c*/ 	.word	0x000000ff
        /*0660*/ 	.word	0x00000000
        /*0664*/ 	.short	0x0101
        /*0666*/ 	.byte	0x0d
	.zero		1


	//   ....[86]....
        /*0668*/ 	.word	0x00004eb0
        /*066c*/ 	.word	0x000000ff
        /*0670*/ 	.word	0x00000060
        /*0674*/ 	.short	0x010a
        /*0676*/ 	.byte	0x07
	.zero		1


	//   ....[87]....
        /*0678*/ 	.word	0x00004ef0
        /*067c*/ 	.word	0x00000000
        /*0680*/ 	.word	0x00000068
        /*0684*/ 	.short	0x010a
        /*0686*/ 	.byte	0xff
	.zero		1


	//   ....[88]....
        /*0688*/ 	.word	0x00005220
        /*068c*/ 	.word	0x00000000
        /*0690*/ 	.word	0x00000080
        /*0694*/ 	.short	0x010a
        /*0696*/ 	.byte	0xff
	.zero		1


	//   ....[89]....
        /*0698*/ 	.word	0x00005330
        /*069c*/ 	.word	0x00000000
        /*06a0*/ 	.word	0x00000000
        /*06a4*/ 	.short	0x0101
        /*06a6*/ 	.byte	0xff
	.zero		1


	//   ....[90]....
        /*06a8*/ 	.word	0x00005d40
        /*06ac*/ 	.word	0x00000003
        /*06b0*/ 	.word	0x00000050
        /*06b4*/ 	.short	0x010a
        /*06b6*/ 	.byte	0xff
	.zero		1


	//   ....[91]....
        /*06b8*/ 	.word	0x00005d90
        /*06bc*/ 	.word	0x0000006f
        /*06c0*/ 	.word	0x000000a0
        /*06c4*/ 	.short	0x010a
        /*06c6*/ 	.byte	0xff
	.zero		1


	//   ....[92]....
        /*06c8*/ 	.word	0x00005ec0
        /*06cc*/ 	.word	0x00000003
        /*06d0*/ 	.word	0x00000050
        /*06d4*/ 	.short	0x010a
        /*06d6*/ 	.byte	0xff
	.zero		1


	//   ....[93]....
        /*06d8*/ 	.word	0x00006000
        /*06dc*/ 	.word	0x00000000
        /*06e0*/ 	.word	0x00000000
        /*06e4*/ 	.short	0x0101
        /*06e6*/ 	.byte	0xff
	.zero		1


	//   ....[94]....
        /*06e8*/ 	.word	0x00006060
        /*06ec*/ 	.word	0x0000006f
        /*06f0*/ 	.word	0x000000a0
        /*06f4*/ 	.short	0x010a
        /*06f6*/ 	.byte	0xff
	.zero		1


	//   ....[95]....
        /*06f8*/ 	.word	0x00006c00
        /*06fc*/ 	.word	0x0000007d
        /*0700*/ 	.word	0x00000050
        /*0704*/ 	.short	0x010a
        /*0706*/ 	.byte	0xff
	.zero		1


	//   ....[96]....
        /*0708*/ 	.word	0x00006cc0
        /*070c*/ 	.word	0x0000007d
        /*0710*/ 	.word	0x00000050
        /*0714*/ 	.short	0x010a
        /*0716*/ 	.byte	0xff
	.zero		1


	//   ....[97]....
        /*0718*/ 	.word	0x00006e00
        /*071c*/ 	.word	0x00000002
        /*0720*/ 	.word	0x00000000
        /*0724*/ 	.short	0x0101
        /*0726*/ 	.byte	0xff
	.zero		1


	//   ....[98]....
        /*0728*/ 	.word	0x000070e0
        /*072c*/ 	.word	0x0000006f
        /*0730*/ 	.word	0x00000000
        /*0734*/ 	.short	0x0101
        /*0736*/ 	.byte	0xff
	.zero		1


	//   ....[99]....
        /*0738*/ 	.word	0x00007a90
        /*073c*/ 	.word	0x00000003
        /*0740*/ 	.word	0x000000f0
        /*0744*/ 	.short	0x010a
        /*0746*/ 	.byte	0xff
	.zero		1


	//   ....[100]....
        /*0748*/ 	.word	0x00007af0
        /*074c*/ 	.word	0x00000002
        /*0750*/ 	.word	0x00000028
        /*0754*/ 	.short	0x010a
        /*0756*/ 	.byte	0xff
	.zero		1


	//   ....[101]....
        /*0758*/ 	.word	0x00007b50
        /*075c*/ 	.word	0x00000002
        /*0760*/ 	.word	0x00000028
        /*0764*/ 	.short	0x010a
        /*0766*/ 	.byte	0xff
	.zero		1


	//   ....[102]....
        /*0768*/ 	.word	0x00007ba0
        /*076c*/ 	.word	0x00000002
        /*0770*/ 	.word	0x00000080
        /*0774*/ 	.short	0x010a
        /*0776*/ 	.byte	0xff
	.zero		1


	//   ....[103]....
        /*0778*/ 	.word	0x00007c00
        /*077c*/ 	.word	0x00000000
        /*0780*/ 	.word	0x00000000
        /*0784*/ 	.short	0x010a
        /*0786*/ 	.byte	0xff
	.zero		1


	//   ....[104]....
        /*0788*/ 	.word	0x00007c60
        /*078c*/ 	.word	0x00000000
        /*0790*/ 	.word	0x00000000
        /*0794*/ 	.short	0x010a
        /*0796*/ 	.byte	0xff
	.zero		1


	//   ....[105]....
        /*0798*/ 	.word	0x00007cc0
        /*079c*/ 	.word	0x00000000
        /*07a0*/ 	.word	0x00000000
        /*07a4*/ 	.short	0x010a
        /*07a6*/ 	.byte	0xff
	.zero		1


	//   ....[106]....
        /*07a8*/ 	.word	0x00007d20
        /*07ac*/ 	.word	0x00000000
        /*07b0*/ 	.word	0x00000000
        /*07b4*/ 	.short	0x010a
        /*07b6*/ 	.byte	0xff
	.zero		1


	//   ....[107]....
        /*07b8*/ 	.word	0x00007d70
        /*07bc*/ 	.word	0x00000000
        /*07c0*/ 	.word	0x000000e0
        /*07c4*/ 	.short	0x010a
        /*07c6*/ 	.byte	0xff
	.zero		1


	//   ....[108]....
        /*07c8*/ 	.word	0x00007dd0
        /*07cc*/ 	.word	0x00000000
        /*07d0*/ 	.word	0x00000090
        /*07d4*/ 	.short	0x010a
        /*07d6*/ 	.byte	0xff
	.zero		1


	//   ....[109]....
        /*07d8*/ 	.word	0x00007e20
        /*07dc*/ 	.word	0x00000000
        /*07e0*/ 	.word	0x00000080
        /*07e4*/ 	.short	0x010a
        /*07e6*/ 	.byte	0xff
	.zero		1


	//   ....[110]....
        /*07e8*/ 	.word	0x00007e80
        /*07ec*/ 	.word	0x00000000
        /*07f0*/ 	.word	0x00000090
        /*07f4*/ 	.short	0x010a
        /*07f6*/ 	.byte	0xff
	.zero		1


	//   ....[111]....
        /*07f8*/ 	.word	0x00007ee0
        /*07fc*/ 	.word	0x00000004
        /*0800*/ 	.word	0x00000008
        /*0804*/ 	.short	0x010a
        /*0806*/ 	.byte	0xff
	.zero		1


	//   ....[112]....
        /*0808*/ 	.word	0x00007fc0
        /*080c*/ 	.word	0x00000002
        /*0810*/ 	.word	0x00000008
        /*0814*/ 	.short	0x010a
        /*0816*/ 	.byte	0xff
	.zero		1


	//   ....[113]....
        /*0818*/ 	.word	0x00008010
        /*081c*/ 	.word	0x00000000
        /*0820*/ 	.word	0x00000080
        /*0824*/ 	.short	0x010a
        /*0826*/ 	.byte	0xff
	.zero		1


	//   ....[114]....
        /*0828*/ 	.word	0x00008070
        /*082c*/ 	.word	0x00000000
        /*0830*/ 	.word	0x000000c0
        /*0834*/ 	.short	0x010a
        /*0836*/ 	.byte	0xff
	.zero		1


	//   ....[115]....
        /*0838*/ 	.word	0x000080d0
        /*083c*/ 	.word	0x00000000
        /*0840*/ 	.word	0x00000000
        /*0844*/ 	.short	0x010a
        /*0846*/ 	.byte	0xff
	.zero		1


	//   ....[116]....
        /*0848*/ 	.word	0x00008130
        /*084c*/ 	.word	0x00000000
        /*0850*/ 	.word	0x00000000
        /*0854*/ 	.short	0x010a
        /*0856*/ 	.byte	0xff
	.zero		1


	//   ....[117]....
        /*0858*/ 	.word	0x00008190
        /*085c*/ 	.word	0x00000000
        /*0860*/ 	.word	0x00000000
        /*0864*/ 	.short	0x010a
        /*0866*/ 	.byte	0xff
	.zero		1


	//   ....[118]....
        /*0868*/ 	.word	0x000081f0
        /*086c*/ 	.word	0x00000000
        /*0870*/ 	.word	0x00000000
        /*0874*/ 	.short	0x010a
        /*0876*/ 	.byte	0xff
	.zero		1


	//   ....[119]....
        /*0878*/ 	.word	0x00008250
        /*087c*/ 	.word	0x00000000
        /*0880*/ 	.word	0x00000100
        /*0884*/ 	.short	0x010a
        /*0886*/ 	.byte	0xff
	.zero		1


	//   ....[120]....
        /*0888*/ 	.word	0x000082a0
        /*088c*/ 	.word	0x00000000
        /*0890*/ 	.word	0x00000080
        /*0894*/ 	.short	0x010a
        /*0896*/ 	.byte	0xff
	.zero		1


	//   ....[121]....
        /*0898*/ 	.word	0x00008300
        /*089c*/ 	.word	0x00000000
        /*08a0*/ 	.word	0x00000078
        /*08a4*/ 	.short	0x010a
        /*08a6*/ 	.byte	0xff
	.zero		1


	//   ....[122]....
        /*08a8*/ 	.word	0x00008360
        /*08ac*/ 	.word	0x00000003
        /*08b0*/ 	.word	0x00000060
        /*08b4*/ 	.short	0x010a
        /*08b6*/ 	.byte	0xff
	.zero		1


	//   ....[123]....
        /*08b8*/ 	.word	0x000083c0
        /*08bc*/ 	.word	0x00000003
        /*08c0*/ 	.word	0x00000068
        /*08c4*/ 	.short	0x010a
        /*08c6*/ 	.byte	0xff
	.zero		1


	//   ....[124]....
        /*08c8*/ 	.word	0x00008420
        /*08cc*/ 	.word	0x00000000
        /*08d0*/ 	.word	0x00000060
        /*08d4*/ 	.short	0x010a
        /*08d6*/ 	.byte	0xff
	.zero		1


	//   ....[125]....
        /*08d8*/ 	.word	0x00008470
        /*08dc*/ 	.word	0x00000000
        /*08e0*/ 	.word	0x00000080
        /*08e4*/ 	.short	0x010a
        /*08e6*/ 	.byte	0xff
	.zero		1


	//   ....[126]....
        /*08e8*/ 	.word	0x000084c0
        /*08ec*/ 	.word	0x00000003
        /*08f0*/ 	.word	0x00000050
        /*08f4*/ 	.short	0x010a
        /*08f6*/ 	.byte	0xff
	.zero		1


	//   ....[127]....
        /*08f8*/ 	.word	0x00008510
        /*08fc*/ 	.word	0x0000006f
        /*0900*/ 	.word	0x000000a0
        /*0904*/ 	.short	0x010a
        /*0906*/ 	.byte	0xff
	.zero		1


	//   ....[128]....
        /*0908*/ 	.word	0x00008560
        /*090c*/ 	.word	0x0000007d
        /*0910*/ 	.word	0x00000050
        /*0914*/ 	.short	0x010a
        /*0916*/ 	.byte	0xff
	.zero		1


	//----- nvinfo : EIATTR_NUM_MBARRIERS
	.align		4
.L_47:
        /*0918*/ 	.byte	0x03, 0x38
        /*091a*/ 	.short	0x0021


	//----- nvinfo : EIATTR_EXIT_INSTR_OFFSETS
	.align		4
        /*091c*/ 	.byte	0x04, 0x1c
        /*091e*/ 	.short	(.L_49 - .L_48)


	//   ....[0]....
.L_48:
        /*0920*/ 	.word	0x00002870


	//   ....[1]....
        /*0924*/ 	.word	0x00002d70


	//   ....[2]....
        /*0928*/ 	.word	0x00002dd0


	//   ....[3]....
        /*092c*/ 	.word	0x00004150


	//   ....[4]....
        /*0930*/ 	.word	0x00004f20


	//   ....[5]....
        /*0934*/ 	.word	0x00004f60


	//   ....[6]....
        /*0938*/ 	.word	0x00007a80


	//----- nvinfo : EIATTR_MAX_THREADS
	.align		4
.L_49:
        /*093c*/ 	.byte	0x04, 0x05
        /*093e*/ 	.short	(.L_51 - .L_50)
.L_50:
        /*0940*/ 	.word	0x00000100
        /*0944*/ 	.word	0x00000001
        /*0948*/ 	.word	0x00000001


	//----- nvinfo : EIATTR_CRS_STACK_SIZE
	.align		4
.L_51:
        /*094c*/ 	.byte	0x04, 0x1e
        /*094e*/ 	.short	(.L_53 - .L_52)
.L_52:
        /*0950*/ 	.word	0x00000000


	//----- nvinfo : EIATTR_CBANK_PARAM_SIZE
	.align		4
.L_53:
        /*0954*/ 	.byte	0x03, 0x19
        /*0956*/ 	.short	0x0800


	//----- nvinfo : EIATTR_PARAM_CBANK
	.align		4
        /*0958*/ 	.byte	0x04, 0x0a
        /*095a*/ 	.short	(.L_55 - .L_54)
	.align		4
.L_54:
        /*095c*/ 	.word	index@(.nv.constant0._ZN7cutlass13device_kernelINS_4gemm6kernel13GemmUniversalIN4cute5tupleIJiiiiEEENS1_10collective13CollectiveMmaINS1_35MainloopSm100TmaUmmaWarpSpecializedILi5ELi2ELi4ENS5_IJNS4_1CILi2EEENSA_ILi1EEESC_EEEEENS5_IJNSA_ILi128EEESF_SF_EEENS_12float_e5m2_tENS5_IJlSC_lEEESH_SI_NS4_8TiledMMAINS4_8MMA_AtomIJNS4_10MMA_TraitsINS4_25SM100_MMA_F8F6F4_2x1SM_SSEJSH_SH_fSF_SF_NS4_17integral_constantINS4_4UMMA5MajorELSP_0EEESQ_NSN_INSO_7ScaleInELSR_0EEESS_EEEEEENS4_6LayoutINS5_IJSC_SC_SC_EEENS5_IJNSA_ILi0EEESX_SX_EEEEENS5_IJNS4_10UnderscoreES10_S10_EEEEENS4_18SM100_TMA_2SM_LOADENS4_14ComposedLayoutINS4_7SwizzleILi3ELi4ELi3EEENS4_18smem_ptr_flag_bitsILi8EEENSV_INS5_IJNSA_ILi8EEESF_EEENS5_IJSF_SC_EEEEEEEvNS4_8identityES13_S1D_vS1E_EENS_8epilogue10collective18CollectiveEpilogueINS1G_23Sm100TmaWarpSpecializedILi2ELi2ELi32ELb0ELb0EEEJNS5_IJNSA_ILi64EEESF_SF_EEENS5_IJNSV_IS1L_SC_EENSV_INS5_IJNSA_ILi32EEESB_EEENS5_IJSC_S1L_EEEEEEEESH_SI_SH_SI_NS1G_6fusion15FusionCallbacksIS1K_NS1T_17LinearCombinationISH_fSH_fLNS_15FloatRoundStyleE2EEES1M_S1S_JEEENS4_5SM1004TMEM4LOAD26SM100_TMEM_LOAD_32dp32b32xENS4_13SM90_TMA_LOADENS14_INS15_ILi1ELi4ELi3EEES18_NSV_INS5_IJS19_S1O_EEENS5_IJS1O_SC_EEEEEEENS4_39AutoVectorizingCopyWithAssumedAlignmentILi128EEENS4_14SM90_TMA_STOREES28_S2A_S2A_EEEvvEEEEvNT_6ParamsE)
        /*0960*/ 	.short	0x0380
        /*0962*/ 	.short	0x0800


	//----- nvinfo : EIATTR_SW_WAR
	.align		4
.L_55:
        /*0964*/ 	.byte	0x04, 0x36
        /*0966*/ 	.short	(.L_57 - .L_56)
.L_56:
        /*0968*/ 	.word	0x00000008
.L_57:


//--------------------- .nv.callgraph             --------------------------
	.section	.nv.callgraph,"",@"SHT_CUDA_CALLGRAPH"
	.align	4
	.sectionentsize	8
	.align		4
        /*0000*/ 	.word	0x00000000
	.align		4
        /*0004*/ 	.word	0xffffffff
	.align		4
        /*0008*/ 	.word	index@(_ZN7cutlass13device_kernelINS_4gemm6kernel13GemmUniversalIN4cute5tupleIJiiiiEEENS1_10collective13CollectiveMmaINS1_35MainloopSm100TmaUmmaWarpSpecializedILi5ELi2ELi4ENS5_IJNS4_1CILi2EEENSA_ILi1EEESC_EEEEENS5_IJNSA_ILi128EEESF_SF_EEENS_12float_e5m2_tENS5_IJlSC_lEEESH_SI_NS4_8TiledMMAINS4_8MMA_AtomIJNS4_10MMA_TraitsINS4_25SM100_MMA_F8F6F4_2x1SM_SSEJSH_SH_fSF_SF_NS4_17integral_constantINS4_4UMMA5MajorELSP_0EEESQ_NSN_INSO_7ScaleInELSR_0EEESS_EEEEEENS4_6LayoutINS5_IJSC_SC_SC_EEENS5_IJNSA_ILi0EEESX_SX_EEEEENS5_IJNS4_10UnderscoreES10_S10_EEEEENS4_18SM100_TMA_2SM_LOADENS4_14ComposedLayoutINS4_7SwizzleILi3ELi4ELi3EEENS4_18smem_ptr_flag_bitsILi8EEENSV_INS5_IJNSA_ILi8EEESF_EEENS5_IJSF_SC_EEEEEEEvNS4_8identityES13_S1D_vS1E_EENS_8epilogue10collective18CollectiveEpilogueINS1G_23Sm100TmaWarpSpecializedILi2ELi2ELi32ELb0ELb0EEEJNS5_IJNSA_ILi64EEESF_SF_EEENS5_IJNSV_IS1L_SC_EENSV_INS5_IJNSA_ILi32EEESB_EEENS5_IJSC_S1L_EEEEEEEESH_SI_SH_SI_NS1G_6fusion15FusionCallbacksIS1K_NS1T_17LinearCombinationISH_fSH_fLNS_15FloatRoundStyleE2EEES1M_S1S_JEEENS4_5SM1004TMEM4LOAD26SM100_TMEM_LOAD_32dp32b32xENS4_13SM90_TMA_LOADENS14_INS15_ILi1ELi4ELi3EEES18_NSV_INS5_IJS19_S1O_EEENS5_IJS1O_SC_EEEEEEENS4_39AutoVectorizingCopyWithAssumedAlignmentILi128EEENS4_14SM90_TMA_STOREES28_S2A_S2A_EEEvvEEEEvNT_6ParamsE)
	.align		4
        /*000c*/ 	.word	index@(__assertfail)
	.align		4
        /*0010*/ 	.word	0x00000000
	.align		4
        /*0014*/ 	.word	0xfffffffe
	.align		4
        /*0018*/ 	.word	0x00000000
	.align		4
        /*001c*/ 	.word	0xfffffffd
	.align		4
        /*0020*/ 	.word	0x00000000
	.align		4
        /*0024*/ 	.word	0xfffffffc


//--------------------- .nv.constant4             --------------------------
	.section	.nv.constant4,"a",@progbits
	.align	8
	.align		8
.nv.constant4:
        /*0000*/ 	.dword	__assertfail
	.align		8
        /*0008*/ 	.dword	__unnamed_1
	.align		8
        /*0010*/ 	.dword	__unnamed_2
	.align		8
        /*0018*/ 	.dword	_ZN39_INTERNAL_7af7bf6d_4_k_cu_2ac919ed_93634cuda3std3__45__cpo5beginE
	.align		8
        /*0020*/ 	.dword	_ZN39_INTERNAL_7af7bf6d_4_k_cu_2ac919ed_93634cuda3std3__45__cpo3endE
	.align		8
        /*0028*/ 	.dword	_ZN39_INTERNAL_7af7bf6d_4_k_cu_2ac919ed_93634cuda3std3__45__cpo6cbeginE
	.align		8
        /*0030*/ 	.dword	_ZN39_INTERNAL_7af7bf6d_4_k_cu_2ac919ed_93634cuda3std3__45__cpo4cendE
	.align		8
        /*0038*/ 	.dword	_ZN39_INTERNAL_7af7bf6d_4_k_cu_2ac919ed_93634cuda3std3__441_GLOBAL__N__7af7bf6d_4_k_cu_2ac919ed_93636ignoreE
	.align		8
        /*0040*/ 	.dword	_ZN39_INTERNAL_7af7bf6d_4_k_cu_2ac919ed_93634cuda3std3__419piecewise_constructE
	.align		8
        /*0048*/ 	.dword	_ZN39_INTERNAL_7af7bf6d_4_k_cu_2ac919ed_93634cuda3std3__48in_placeE
	.align		8
        /*0050*/ 	.dword	_ZN39_INTERNAL_7af7bf6d_4_k_cu_2ac919ed_93634cuda3std6ranges3__45__cpo4swapE
	.align		8
        /*0058*/ 	.dword	_ZN39_INTERNAL_7af7bf6d_4_k_cu_2ac919ed_93634cuda3std6ranges3__45__cpo9iter_moveE
	.align		8
        /*0060*/ 	.dword	_ZN39_INTERNAL_7af7bf6d_4_k_cu_2ac919ed_93634cute7productE
	.align		8
        /*0068*/ 	.dword	_ZN39_INTERNAL_7af7bf6d_4_k_cu_2ac919ed_93634cute1_E
	.align		8
        /*0070*/ 	.dword	$str$25
	.align		8
        /*0078*/ 	.dword	$str$26
	.align		8
        /*0080*/ 	.dword	$str$27
	.align		8
        /*0088*/ 	.dword	$str$28


//--------------------- .text._ZN7cutlass13device_kernelINS_4gemm6kernel13GemmUniversalIN4cute5tupleIJiiiiEEENS1_10collective13CollectiveMmaINS1_35MainloopSm100TmaUmmaWarpSpecializedILi5ELi2ELi4ENS5_IJNS4_1CILi2EEENSA_ILi1EEESC_EEEEENS5_IJNSA_ILi128EEESF_SF_EEENS_12float_e5m2_tENS5_IJlSC_lEEESH_SI_NS4_8TiledMMAINS4_8MMA_AtomIJNS4_10MMA_TraitsINS4_25SM100_MMA_F8F6F4_2x1SM_SSEJSH_SH_fSF_SF_NS4_17integral_constantINS4_4UMMA5MajorELSP_0EEESQ_NSN_INSO_7ScaleInELSR_0EEESS_EEEEEENS4_6LayoutINS5_IJSC_SC_SC_EEENS5_IJNSA_ILi0EEESX_SX_EEEEENS5_IJNS4_10UnderscoreES10_S10_EEEEENS4_18SM100_TMA_2SM_LOADENS4_14ComposedLayoutINS4_7SwizzleILi3ELi4ELi3EEENS4_18smem_ptr_flag_bitsILi8EEENSV_INS5_IJNSA_ILi8EEESF_EEENS5_IJSF_SC_EEEEEEEvNS4_8identityES13_S1D_vS1E_EENS_8epilogue10collective18CollectiveEpilogueINS1G_23Sm100TmaWarpSpecializedILi2ELi2ELi32ELb0ELb0EEEJNS5_IJNSA_ILi64EEESF_SF_EEENS5_IJNSV_IS1L_SC_EENSV_INS5_IJNSA_ILi32EEESB_EEENS5_IJSC_S1L_EEEEEEEESH_SI_SH_SI_NS1G_6fusion15FusionCallbacksIS1K_NS1T_17LinearCombinationISH_fSH_fLNS_15FloatRoundStyleE2EEES1M_S1S_JEEENS4_5SM1004TMEM4LOAD26SM100_TMEM_LOAD_32dp32b32xENS4_13SM90_TMA_LOADENS14_INS15_ILi1ELi4ELi3EEES18_NSV_INS5_IJS19_S1O_EEENS5_IJS1O_SC_EEEEEEENS4_39AutoVectorizingCopyWithAssumedAlignmentILi128EEENS4_14SM90_TMA_STOREES28_S2A_S2A_EEEvvEEEEvNT_6ParamsE --------------------------
	.section	.text._ZN7cutlass13device_kernelINS_4gemm6kernel13GemmUniversalIN4cute5tupleIJiiiiEEENS1_10collective13CollectiveMmaINS1_35MainloopSm100TmaUmmaWarpSpecializedILi5ELi2ELi4ENS5_IJNS4_1CILi2EEENSA_ILi1EEESC_EEEEENS5_IJNSA_ILi128EEESF_SF_EEENS_12float_e5m2_tENS5_IJlSC_lEEESH_SI_NS4_8TiledMMAINS4_8MMA_AtomIJNS4_10MMA_TraitsINS4_25SM100_MMA_F8F6F4_2x1SM_SSEJSH_SH_fSF_SF_NS4_17integral_constantINS4_4UMMA5MajorELSP_0EEESQ_NSN_INSO_7ScaleInELSR_0EEESS_EEEEEENS4_6LayoutINS5_IJSC_SC_SC_EEENS5_IJNSA_ILi0EEESX_SX_EEEEENS5_IJNS4_10UnderscoreES10_S10_EEEEENS4_18SM100_TMA_2SM_LOADENS4_14ComposedLayoutINS4_7SwizzleILi3ELi4ELi3EEENS4_18smem_ptr_flag_bitsILi8EEENSV_INS5_IJNSA_ILi8EEESF_EEENS5_IJSF_SC_EEEEEEEvNS4_8identityES13_S1D_vS1E_EENS_8epilogue10collective18CollectiveEpilogueINS1G_23Sm100TmaWarpSpecializedILi2ELi2ELi32ELb0ELb0EEEJNS5_IJNSA_ILi64EEESF_SF_EEENS5_IJNSV_IS1L_SC_EENSV_INS5_IJNSA_ILi32EEESB_EEENS5_IJSC_S1L_EEEEEEEESH_SI_SH_SI_NS1G_6fusion15FusionCallbacksIS1K_NS1T_17LinearCombinationISH_fSH_fLNS_15FloatRoundStyleE2EEES1M_S1S_JEEENS4_5SM1004TMEM4LOAD26SM100_TMEM_LOAD_32dp32b32xENS4_13SM90_TMA_LOADENS14_INS15_ILi1ELi4ELi3EEES18_NSV_INS5_IJS19_S1O_EEENS5_IJS1O_SC_EEEEEEENS4_39AutoVectorizingCopyWithAssumedAlignmentILi128EEENS4_14SM90_TMA_STOREES28_S2A_S2A_EEEvvEEEEvNT_6ParamsE,"ax",@progbits
	.align	128
.text._ZN7cutlass13device_kernelINS_4gemm6kernel13GemmUniversalIN4cute5tupleIJiiiiEEENS1_10collective13CollectiveMmaINS1_35MainloopSm100TmaUmmaWarpSpecializedILi5ELi2ELi4ENS5_IJNS4_1CILi2EEENSA_ILi1EEESC_EEEEENS5_IJNSA_ILi128EEESF_SF_EEENS_12float_e5m2_tENS5_IJlSC_lEEESH_SI_NS4_8TiledMMAINS4_8MMA_AtomIJNS4_10MMA_TraitsINS4_25SM100_MMA_F8F6F4_2x1SM_SSEJSH_SH_fSF_SF_NS4_17integral_constantINS4_4UMMA5MajorELSP_0EEESQ_NSN_INSO_7ScaleInELSR_0EEESS_EEEEEENS4_6LayoutINS5_IJSC_SC_SC_EEENS5_IJNSA_ILi0EEESX_SX_EEEEENS5_IJNS4_10UnderscoreES10_S10_EEEEENS4_18SM100_TMA_2SM_LOADENS4_14ComposedLayoutINS4_7SwizzleILi3ELi4ELi3EEENS4_18smem_ptr_flag_bitsILi8EEENSV_INS5_IJNSA_ILi8EEESF_EEENS5_IJSF_SC_EEEEEEEvNS4_8identityES13_S1D_vS1E_EENS_8epilogue10collective18CollectiveEpilogueINS1G_23Sm100TmaWarpSpecializedILi2ELi2ELi32ELb0ELb0EEEJNS5_IJNSA_ILi64EEESF_SF_EEENS5_IJNSV_IS1L_SC_EENSV_INS5_IJNSA_ILi32EEESB_EEENS5_IJSC_S1L_EEEEEEEESH_SI_SH_SI_NS1G_6fusion15FusionCallbacksIS1K_NS1T_17LinearCombinationISH_fSH_fLNS_15FloatRoundStyleE2EEES1M_S1S_JEEENS4_5SM1004TMEM4LOAD26SM100_TMEM_LOAD_32dp32b32xENS4_13SM90_TMA_LOADENS14_INS15_ILi1ELi4ELi3EEES18_NSV_INS5_IJS19_S1O_EEENS5_IJS1O_SC_EEEEEEENS4_39AutoVectorizingCopyWithAssumedAlignmentILi128EEENS4_14SM90_TMA_STOREES28_S2A_S2A_EEEvvEEEEvNT_6ParamsE:
        .type           _ZN7cutlass13device_kernelINS_4gemm6kernel13GemmUniversalIN4cute5tupleIJiiiiEEENS1_10collective13CollectiveMmaINS1_35MainloopSm100TmaUmmaWarpSpecializedILi5ELi2ELi4ENS5_IJNS4_1CILi2EEENSA_ILi1EEESC_EEEEENS5_IJNSA_ILi128EEESF_SF_EEENS_12float_e5m2_tENS5_IJlSC_lEEESH_SI_NS4_8TiledMMAINS4_8MMA_AtomIJNS4_10MMA_TraitsINS4_25SM100_MMA_F8F6F4_2x1SM_SSEJSH_SH_fSF_SF_NS4_17integral_constantINS4_4UMMA5MajorELSP_0EEESQ_NSN_INSO_7ScaleInELSR_0EEESS_EEEEEENS4_6LayoutINS5_IJSC_SC_SC_EEENS5_IJNSA_ILi0EEESX_SX_EEEEENS5_IJNS4_10UnderscoreES10_S10_EEEEENS4_18SM100_TMA_2SM_LOADENS4_14ComposedLayoutINS4_7SwizzleILi3ELi4ELi3EEENS4_18smem_ptr_flag_bitsILi8EEENSV_INS5_IJNSA_ILi8EEESF_EEENS5_IJSF_SC_EEEEEEEvNS4_8identityES13_S1D_vS1E_EENS_8epilogue10collective18CollectiveEpilogueINS1G_23Sm100TmaWarpSpecializedILi2ELi2ELi32ELb0ELb0EEEJNS5_IJNSA_ILi64EEESF_SF_EEENS5_IJNSV_IS1L_SC_EENSV_INS5_IJNSA_ILi32EEESB_EEENS5_IJSC_S1L_EEEEEEEESH_SI_SH_SI_NS1G_6fusion15FusionCallbacksIS1K_NS1T_17LinearCombinationISH_fSH_fLNS_15FloatRoundStyleE2EEES1M_S1S_JEEENS4_5SM1004TMEM4LOAD26SM100_TMEM_LOAD_32dp32b32xENS4_13SM90_TMA_LOADENS14_INS15_ILi1ELi4ELi3EEES18_NSV_INS5_IJS19_S1O_EEENS5_IJS1O_SC_EEEEEEENS4_39AutoVectorizingCopyWithAssumedAlignmentILi128EEENS4_14SM90_TMA_STOREES28_S2A_S2A_EEEvvEEEEvNT_6ParamsE,@function
        .size           _ZN7cutlass13device_kernelINS_4gemm6kernel13GemmUniversalIN4cute5tupleIJiiiiEEENS1_10collective13CollectiveMmaINS1_35MainloopSm100TmaUmmaWarpSpecializedILi5ELi2ELi4ENS5_IJNS4_1CILi2EEENSA_ILi1EEESC_EEEEENS5_IJNSA_ILi128EEESF_SF_EEENS_12float_e5m2_tENS5_IJlSC_lEEESH_SI_NS4_8TiledMMAINS4_8MMA_AtomIJNS4_10MMA_TraitsINS4_25SM100_MMA_F8F6F4_2x1SM_SSEJSH_SH_fSF_SF_NS4_17integral_constantINS4_4UMMA5MajorELSP_0EEESQ_NSN_INSO_7ScaleInELSR_0EEESS_EEEEEENS4_6LayoutINS5_IJSC_SC_SC_EEENS5_IJNSA_ILi0EEESX_SX_EEEEENS5_IJNS4_10UnderscoreES10_S10_EEEEENS4_18SM100_TMA_2SM_LOADENS4_14ComposedLayoutINS4_7SwizzleILi3ELi4ELi3EEENS4_18smem_ptr_flag_bitsILi8EEENSV_INS5_IJNSA_ILi8EEESF_EEENS5_IJSF_SC_EEEEEEEvNS4_8identityES13_S1D_vS1E_EENS_8epilogue10collective18CollectiveEpilogueINS1G_23Sm100TmaWarpSpecializedILi2ELi2ELi32ELb0ELb0EEEJNS5_IJNSA_ILi64EEESF_SF_EEENS5_IJNSV_IS1L_SC_EENSV_INS5_IJNSA_ILi32EEESB_EEENS5_IJSC_S1L_EEEEEEEESH_SI_SH_SI_NS1G_6fusion15FusionCallbacksIS1K_NS1T_17LinearCombinationISH_fSH_fLNS_15FloatRoundStyleE2EEES1M_S1S_JEEENS4_5SM1004TMEM4LOAD26SM100_TMEM_LOAD_32dp32b32xENS4_13SM90_TMA_LOADENS14_INS15_ILi1ELi4ELi3EEES18_NSV_INS5_IJS19_S1O_EEENS5_IJS1O_SC_EEEEEEENS4_39AutoVectorizingCopyWithAssumedAlignmentILi128EEENS4_14SM90_TMA_STOREES28_S2A_S2A_EEEvvEEEEvNT_6ParamsE,(.L_x_166 - _ZN7cutlass13device_kernelINS_4gemm6kernel13GemmUniversalIN4cute5tupleIJiiiiEEENS1_10collective13CollectiveMmaINS1_35MainloopSm100TmaUmmaWarpSpecializedILi5ELi2ELi4ENS5_IJNS4_1CILi2EEENSA_ILi1EEESC_EEEEENS5_IJNSA_ILi128EEESF_SF_EEENS_12float_e5m2_tENS5_IJlSC_lEEESH_SI_NS4_8TiledMMAINS4_8MMA_AtomIJNS4_10MMA_TraitsINS4_25SM100_MMA_F8F6F4_2x1SM_SSEJSH_SH_fSF_SF_NS4_17integral_constantINS4_4UMMA5MajorELSP_0EEESQ_NSN_INSO_7ScaleInELSR_0EEESS_EEEEEENS4_6LayoutINS5_IJSC_SC_SC_EEENS5_IJNSA_ILi0EEESX_SX_EEEEENS5_IJNS4_10UnderscoreES10_S10_EEEEENS4_18SM100_TMA_2SM_LOADENS4_14ComposedLayoutINS4_7SwizzleILi3ELi4ELi3EEENS4_18smem_ptr_flag_bitsILi8EEENSV_INS5_IJNSA_ILi8EEESF_EEENS5_IJSF_SC_EEEEEEEvNS4_8identityES13_S1D_vS1E_EENS_8epilogue10collective18CollectiveEpilogueINS1G_23Sm100TmaWarpSpecializedILi2ELi2ELi32ELb0ELb0EEEJNS5_IJNSA_ILi64EEESF_SF_EEENS5_IJNSV_IS1L_SC_EENSV_INS5_IJNSA_ILi32EEESB_EEENS5_IJSC_S1L_EEEEEEEESH_SI_SH_SI_NS1G_6fusion15FusionCallbacksIS1K_NS1T_17LinearCombinationISH_fSH_fLNS_15FloatRoundStyleE2EEES1M_S1S_JEEENS4_5SM1004TMEM4LOAD26SM100_TMEM_LOAD_32dp32b32xENS4_13SM90_TMA_LOADENS14_INS15_ILi1ELi4ELi3EEES18_NSV_INS5_IJS19_S1O_EEENS5_IJS1O_SC_EEEEEEENS4_39AutoVectorizingCopyWithAssumedAlignmentILi128EEENS4_14SM90_TMA_STOREES28_S2A_S2A_EEEvvEEEEvNT_6ParamsE)
        .other          _ZN7cutlass13device_kernelINS_4gemm6kernel13GemmUniversalIN4cute5tupleIJiiiiEEENS1_10collective13CollectiveMmaINS1_35MainloopSm100TmaUmmaWarpSpecializedILi5ELi2ELi4ENS5_IJNS4_1CILi2EEENSA_ILi1EEESC_EEEEENS5_IJNSA_ILi128EEESF_SF_EEENS_12float_e5m2_tENS5_IJlSC_lEEESH_SI_NS4_8TiledMMAINS4_8MMA_AtomIJNS4_10MMA_TraitsINS4_25SM100_MMA_F8F6F4_2x1SM_SSEJSH_SH_fSF_SF_NS4_17integral_constantINS4_4UMMA5MajorELSP_0EEESQ_NSN_INSO_7ScaleInELSR_0EEESS_EEEEEENS4_6LayoutINS5_IJSC_SC_SC_EEENS5_IJNSA_ILi0EEESX_SX_EEEEENS5_IJNS4_10UnderscoreES10_S10_EEEEENS4_18SM100_TMA_2SM_LOADENS4_14ComposedLayoutINS4_7SwizzleILi3ELi4ELi3EEENS4_18smem_ptr_flag_bitsILi8EEENSV_INS5_IJNSA_ILi8EEESF_EEENS5_IJSF_SC_EEEEEEEvNS4_8identityES13_S1D_vS1E_EENS_8epilogue10collective18CollectiveEpilogueINS1G_23Sm100TmaWarpSpecializedILi2ELi2ELi32ELb0ELb0EEEJNS5_IJNSA_ILi64EEESF_SF_EEENS5_IJNSV_IS1L_SC_EENSV_INS5_IJNSA_ILi32EEESB_EEENS5_IJSC_S1L_EEEEEEEESH_SI_SH_SI_NS1G_6fusion15FusionCallbacksIS1K_NS1T_17LinearCombinationISH_fSH_fLNS_15FloatRoundStyleE2EEES1M_S1S_JEEENS4_5SM1004TMEM4LOAD26SM100_TMEM_LOAD_32dp32b32xENS4_13SM90_TMA_LOADENS14_INS15_ILi1ELi4ELi3EEES18_NSV_INS5_IJS19_S1O_EEENS5_IJS1O_SC_EEEEEEENS4_39AutoVectorizingCopyWithAssumedAlignmentILi128EEENS4_14SM90_TMA_STOREES28_S2A_S2A_EEEvvEEEEvNT_6ParamsE,@"STO_CUDA_ENTRY STV_DEFAULT"
_ZN7cutlass13device_kernelINS_4gemm6kernel13GemmUniversalIN4cute5tupleIJiiiiEEENS1_10collective13CollectiveMmaINS1_35MainloopSm100TmaUmmaWarpSpecializedILi5ELi2ELi4ENS5_IJNS4_1CILi2EEENSA_ILi1EEESC_EEEEENS5_IJNSA_ILi128EEESF_SF_EEENS_12float_e5m2_tENS5_IJlSC_lEEESH_SI_NS4_8TiledMMAINS4_8MMA_AtomIJNS4_10MMA_TraitsINS4_25SM100_MMA_F8F6F4_2x1SM_SSEJSH_SH_fSF_SF_NS4_17integral_constantINS4_4UMMA5MajorELSP_0EEESQ_NSN_INSO_7ScaleInELSR_0EEESS_EEEEEENS4_6LayoutINS5_IJSC_SC_SC_EEENS5_IJNSA_ILi0EEESX_SX_EEEEENS5_IJNS4_10UnderscoreES10_S10_EEEEENS4_18SM100_TMA_2SM_LOADENS4_14ComposedLayoutINS4_7SwizzleILi3ELi4ELi3EEENS4_18smem_ptr_flag_bitsILi8EEENSV_INS5_IJNSA_ILi8EEESF_EEENS5_IJSF_SC_EEEEEEEvNS4_8identityES13_S1D_vS1E_EENS_8epilogue10collective18CollectiveEpilogueINS1G_23Sm100TmaWarpSpecializedILi2ELi2ELi32ELb0ELb0EEEJNS5_IJNSA_ILi64EEESF_SF_EEENS5_IJNSV_IS1L_SC_EENSV_INS5_IJNSA_ILi32EEESB_EEENS5_IJSC_S1L_EEEEEEEESH_SI_SH_SI_NS1G_6fusion15FusionCallbacksIS1K_NS1T_17LinearCombinationISH_fSH_fLNS_15FloatRoundStyleE2EEES1M_S1S_JEEENS4_5SM1004TMEM4LOAD26SM100_TMEM_LOAD_32dp32b32xENS4_13SM90_TMA_LOADENS14_INS15_ILi1ELi4ELi3EEES18_NSV_INS5_IJS19_S1O_EEENS5_IJS1O_SC_EEEEEEENS4_39AutoVectorizingCopyWithAssumedAlignmentILi128EEENS4_14SM90_TMA_STOREES28_S2A_S2A_EEEvvEEEEvNT_6ParamsE:
[----:B------:R-:W1:Y:S01]  /*0000*/  LDC R1, c[0x0][0x37c] ;  /* 0x0000df00ff017b82 */ /* 0x000e620000000800 */
[----:B------:R-:W2:Y:S01]  /*0010*/  S2R R109, SR_TID.X ;  /* 0x00000000006d7919 */ /* 0x000ea20000002100 */
[----:B------:R-:W3:Y:S06]  /*0020*/  LDCU.64 UR6, c[0x0][0x890] ;  /* 0x00011200ff0677ac */ /* 0x000eec0008000a00 */
[----:B------:R-:W4:Y:S01]  /*0030*/  S2UR UR37, SR_CgaCtaId ;  /* 0x00000000002579c3 */ /* 0x000f220000008800 */
[----:B------:R-:W-:Y:S02]  /*0040*/  PRMT R95, RZ, 0x7610, R95 ;  /* 0x00007610ff5f7816 */ /* 0x000fe4000000005f */
[----:B------:R-:W-:Y:S01]  /*0050*/  ELECT P1, URZ, PT ;  /* 0x0000000000ff782f */ /* 0x000fe20003820000 */
[----:B------:R-:W1:Y:S01]  /*0060*/  LDCU.64 UR46, c[0x0][0x358] ;  /* 0x00006b00ff2e77ac */ /* 0x000e620008000a00 */
[----:B---3--:R-:W-:-:S04]  /*0070*/  UISETP.NE.U32.AND UP0, UPT, UR6, URZ, UPT ;  /* 0x000000ff0600728c */ /* 0x008fc8000bf05070 */
[----:B------:R-:W-:Y:S02]  /*0080*/  UISETP.NE.AND.EX UP0, UPT, UR7, URZ, UPT, UP0 ;  /* 0x000000ff0700728c */ /* 0x000fe4000bf05300 */
[----:B----4-:R-:W-:Y:S02]  /*0090*/  ULOP3.LUT UR5, UR37, 0x1, URZ, 0xc0, !UPT ;  /* 0x0000000125057892 */ /* 0x010fe4000f8ec0ff */
[----:B------:R-:W-:Y:S01]  /*00a0*/  ULOP3.LUT UR4, UR37, 0x1, URZ, 0x3c, !UPT ;  /* 0x0000000125047892 */ /* 0x000fe2000f8e3cff */
[----:B--2---:R-:W-:-:S05]  /*00b0*/  SHF.R.U32.HI R102, RZ, 0x5, R109 ;  /* 0x00000005ff667819 */ /* 0x004fca000001166d */
[----:B------:R-:W2:Y:S02]  /*00c0*/  SHFL.IDX PT, R0, R102, RZ, 0x1f ;  /* 0x00001fff66007589 */ /* 0x000ea400000e0000 */
[----:B--2---:R-:W-:Y:S01]  /*00d0*/  R2UR UR10, R0 ;  /* 0x00000000000a72ca */ /* 0x004fe200000e0000 */
[----:B-1----:R-:W-:-:S14]  /*00e0*/  BRA.U UP0, `(.L_x_0) ;  /* 0x00000001002c7547 */ /* 0x002fdc000b800000 */
[----:B------:R-:W1:Y:S02]  /*00f0*/  LDCU.64 UR8, c[0x0][0x888] ;  /* 0x00011100ff0877ac */ /* 0x000e640008000a00 */
[----:B-1----:R-:W-:-:S04]  /*0100*/  UISETP.NE.U32.AND UP0, UPT, UR8, URZ, UPT ;  /* 0x000000ff0800728c */ /* 0x002fc8000bf05070 */
[----:B------:R-:W-:-:S09]  /*0110*/  UISETP.NE.AND.EX UP0, UPT, UR9, URZ, UPT, UP0 ;  /* 0x000000ff0900728c */ /* 0x000fd2000bf05300 */
[----:B------:R-:W-:Y:S05]  /*0120*/  BRA.U !UP0, `(.L_x_1) ;  /* 0x0000000108107547 */ /* 0x000fea000b800000 */
[----:B------:R-:W1:Y:S02]  /*0130*/  LDC.64 R2, c[0x0][0x888] ;  /* 0x00022200ff027b82 */ /* 0x000e640000000a00 */
[----:B-1----:R1:W5:Y:S01]  /*0140*/  LDG.E R49, desc[UR46][R2.64] ;  /* 0x0000002e02317981 */ /* 0x002362000c1e1900 */
[----:B------:R-:W-:Y:S01]  /*0150*/  HFMA2 R95, -RZ, RZ, 0, 5.9604644775390625e-08 ;  /* 0x00000001ff5f7431 */ /* 0x000fe200000001ff */
[----:B------:R-:W-:Y:S05]  /*0160*/  BRA `(.L_x_0) ;  /* 0x00000000000c7947 */ /* 0x000fea0003800000 */
.L_x_1:
[----:B------:R-:W1:Y:S01]  /*0170*/  LDCU UR8, c[0x0][0x880] ;  /* 0x00011000ff0877ac */ /* 0x000e620008000800 */
[----:B------:R-:W-:Y:S01]  /*0180*/  HFMA2 R95, -RZ, RZ, 0, 5.9604644775390625e-08 ;  /* 0x00000001ff5f7431 */ /* 0x000fe200000001ff */
[----:B-1----:R-:W-:-:S07]  /*0190*/  MOV R49, UR8 ;  /* 0x0000000800317c02 */ /* 0x002fce0008000f00 */
.L_x_0:
[----:B------:R-:W2:Y:S02]  /*01a0*/  LDCU.64 UR8, c[0x0][0x8b0] ;  /* 0x00011600ff0877ac */ /* 0x000ea40008000a00 */
[----:B--2---:R-:W-:-:S04]  /*01b0*/  UISETP.NE.U32.AND UP0, UPT, UR8, URZ, UPT ;  /* 0x000000ff0800728c */ /* 0x004fc8000bf05070 */
[----:B------:R-:W-:-:S09]  /*01c0*/  UISETP.NE.AND.EX UP0, UPT, UR9, URZ, UPT, UP0 ;  /* 0x000000ff0900728c */ /* 0x000fd2000bf05300 */
[----:B------:R-:W-:Y:S05]  /*01d0*/  BRA.U UP0, `(.L_x_2) ;  /* 0x0000000100247547 */ /* 0x000fea000b800000 */
[----:B------:R-:W2:Y:S02]  /*01e0*/  LDCU.64 UR8, c[0x0][0x8a8] ;  /* 0x00011500ff0877ac */ /* 0x000ea40008000a00 */
[----:B--2---:R-:W-:-:S04]  /*01f0*/  UISETP.NE.U32.AND UP0, UPT, UR8, URZ, UPT ;  /* 0x000000ff0800728c */ /* 0x004fc8000bf05070 */
[----:B------:R-:W-:-:S09]  /*0200*/  UISETP.NE.AND.EX UP0, UPT, UR9, URZ, UPT, UP0 ;  /* 0x000000ff0900728c */ /* 0x000fd2000bf05300 */
[----:B------:R-:W-:Y:S05]  /*0210*/  BRA.U !UP0, `(.L_x_3) ;  /* 0x00000001080c7547 */ /* 0x000fea000b800000 */
[----:B------:R-:W2:Y:S02]  /*0220*/  LDC.64 R46, c[0x0][0x8a8] ;  /* 0x00022a00ff2e7b82 */ /* 0x000ea40000000a00 */
[----:B--2---:R2:W5:Y:S01]  /*0230*/  LDG.E R46, desc[UR46][R46.64] ;  /* 0x0000002e2e2e7981 */ /* 0x004562000c1e1900 */
[----:B------:R-:W-:Y:S05]  /*0240*/  BRA `(.L_x_2) ;  /* 0x0000000000087947 */ /* 0x000fea0003800000 */
.L_x_3:
[----:B------:R-:W2:Y:S02]  /*0250*/  LDCU UR8, c[0x0][0x8a0] ;  /* 0x00011400ff0877ac */ /* 0x000ea40008000800 */
[----:B--2---:R-:W-:Y:S02]  /*0260*/  MOV R46, UR8 ;  /* 0x00000008002e7c02 */ /* 0x004fe40008000f00 */
.L_x_2:
[----:B------:R-:W-:Y:S01]  /*0270*/  IMAD.U32 R0, RZ, RZ, UR10 ;  /* 0x0000000aff007e24 */ /* 0x000fe2000f8e00ff */
[----:B------:R-:W-:Y:S04]  /*0280*/  BSSY.RECONVERGENT B0, `(.L_x_4) ;  /* 0x000000c000007945 */ /* 0x000fe80003800200 */
[C---:B------:R-:W-:Y:S02]  /*0290*/  ISETP.NE.OR P2, PT, R0.reuse, 0x1, !P1 ;  /* 0x000000010000780c */ /* 0x040fe40004f45670 */
[----:B------:R-:W-:-:S11]  /*02a0*/  ISETP.NE.OR P0, PT, R0, 0x3, !P1 ;  /* 0x000000030000780c */ /* 0x000fd60004f05670 */
[----:B------:R-:W-:Y:S05]  /*02b0*/  @P2 BRA `(.L_x_5) ;  /* 0x0000000000202947 */ /* 0x000fea0003800000 */
[----:B------:R-:W3:Y:S02]  /*02c0*/  LDCU.64 UR8, c[0x0][0x348] ;  /* 0x00006900ff0877ac */ /* 0x000ee40008000a00 */
[----:B---3--:R-:W-:Y:S02]  /*02d0*/  UIADD3 UR12, UP1, UPT, UR8, 0x80, URZ ;  /* 0x00000080080c7890 */ /* 0x008fe4000ff3e0ff */
[----:B------:R-:W-:Y:S02]  /*02e0*/  UIADD3 UR8, UP0, UPT, UR8, 0x180, URZ ;  /* 0x0000018008087890 */ /* 0x000fe4000ff1e0ff */
[----:B------:R-:W-:Y:S02]  /*02f0*/  UIADD3.X UR13, UPT, UPT, URZ, UR9, URZ, UP1, !UPT ;  /* 0x00000009ff0d7290 */ /* 0x000fe40008ffe4ff */
[----:B------:R-:W-:-:S07]  /*0300*/  UIADD3.X UR9, UPT, UPT, URZ, UR9, URZ, UP0, !UPT ;  /* 0x00000009ff097290 */ /* 0x000fce00087fe4ff */
[----:B------:R3:W-:Y:S02]  /*0310*/  UTMACCTL.PF [UR12] ;  /* 0x000000000c0079b9 */ /* 0x0007e40008040000 */
[----:B------:R3:W-:Y:S02]  /*0320*/  UTMACCTL.PF [UR8] ;  /* 0x00000000080079b9 */ /* 0x0007e40008040000 */
[----:B---3--:R-:W-:Y:S01]  /*0330*/  NOP ;  /* 0x0000000000007918 */ /* 0x008fe20000000000 */
.L_x_5:
[----:B------:R-:W-:Y:S05]  /*0340*/  BSYNC.RECONVERGENT B0 ;  /* 0x0000000000007941 */ /* 0x000fea0003800200 */
.L_x_4:
[----:B------:R-:W-:Y:S04]  /*0350*/  BSSY.RECONVERGENT B0, `(.L_x_6) ;  /* 0x000000a000007945 */ /* 0x000fe80003800200 */
        /* <DEDUP_REMOVED lines=9> */
.L_x_7:
[----:B------:R-:W-:Y:S05]  /*03f0*/  BSYNC.RECONVERGENT B0 ;  /* 0x0000000000007941 */ /* 0x000fea0003800200 */
.L_x_6:
[----:B------:R-:W3:Y:S01]  /*0400*/  LDCU.64 UR8, c[0x0][0x888] ;  /* 0x00011100ff0877ac */ /* 0x000ee20008000a00 */
[----:B------:R-:W-:Y:S02]  /*0410*/  UISETP.EQ.U32.AND UP1, UPT, UR6, URZ, UPT ;  /* 0x000000ff0600728c */ /* 0x000fe4000bf22070 */
[----:B------:R-:W-:Y:S02]  /*0420*/  UPLOP3.LUT UP5, UPT, UPT, UPT, UPT, 0x80, 0x8 ;  /* 0x000000000008789c */ /* 0x000fe40003faf070 */
[----:B---3--:R-:W-:-:S04]  /*0430*/  UISETP.NE.U32.AND UP0, UPT, UR8, URZ, UPT ;  /* 0x000000ff0800728c */ /* 0x008fc8000bf05070 */
[----:B------:R-:W-:-:S04]  /*0440*/  UISETP.NE.AND.EX UP0, UPT, UR9, URZ, UPT, UP0 ;  /* 0x000000ff0900728c */ /* 0x000fc8000bf05300 */
[----:B------:R-:W-:-:S04]  /*0450*/  UISETP.EQ.OR.EX UP2, UPT, UR7, URZ, !UP0, UP1 ;  /* 0x000000ff0700728c */ /* 0x000fc8000c742710 */
[----:B------:R-:W-:-:S05]  /*0460*/  UP2UR UR50, UPR, URZ, 0x4 ;  /* 0x00000004ff327883 */ /* 0x000fca0008000000 */
[----:B------:R-:W-:Y:S07]  /*0470*/  BRA.U !UP2, `(.L_x_8) ;  /* 0x000000010a207547 */ /* 0x000fee000b800000 */
[----:B------:R-:W-:Y:S01]  /*0480*/  UISETP.NE.U32.AND UP2, UPT, UR6, URZ, UPT ;  /* 0x000000ff0600728c */ /* 0x000fe2000bf45070 */
[----:B-----5:R-:W-:Y:S01]  /*0490*/  FSETP.NEU.AND P0, PT, R49, RZ, PT ;  /* 0x000000ff3100720b */ /* 0x020fe20003f0d000 */
[----:B------:R-:W-:Y:S02]  /*04a0*/  USEL UR6, URZ, 0xffffffff, UP0 ;  /* 0xffffffffff067887 */ /* 0x000fe40008000000 */
[----:B------:R-:W-:-:S10]  /*04b0*/  UISETP.NE.AND.EX UP2, UPT, UR7, URZ, UPT, UP2 ;  /* 0x000000ff0700728c */ /* 0x000fd4000bf45320 */
[----:B------:R-:W-:Y:S01]  /*04c0*/  VOTEU.ANY UP1, P0 ;  /* 0x0000000000ff7886 */ /* 0x000fe20000020100 */
[----:B------:R-:W-:-:S04]  /*04d0*/  @!UP2 USEL UR6, URZ, 0xffffffff, UP1 ;  /* 0xffffffffff06a887 */ /* 0x000fc80008800000 */
[----:B------:R-:W-:-:S04]  /*04e0*/  ULOP3.LUT UR6, UR6, 0x1, URZ, 0xc0, !UPT ;  /* 0x0000000106067892 */ /* 0x000fc8000f8ec0ff */
[----:B------:R-:W-:-:S11]  /*04f0*/  UISETP.NE.U32.AND UP5, UPT, UR6, 0x1, UPT ;  /* 0x000000010600788c */ /* 0x000fd6000bfa5070 */
.L_x_8:
[----:B------:R-:W3:Y:S01]  /*0500*/  SHFL.IDX PT, R0, R102, RZ, 0x1f ;  /* 0x00001fff66007589 */ /* 0x000ee200000e0000 */
[----:B------:R-:W-:-:S04]  /*0510*/  UISETP.NE.AND UP1, UPT, UR10, 0x2, UPT ;  /* 0x000000020a00788c */ /* 0x000fc8000bf25270 */
[----:B------:R-:W-:Y:S02]  /*0520*/  UISETP.EQ.AND UP2, UPT, UR5, URZ, !UP1 ;  /* 0x000000ff0500728c */ /* 0x000fe4000cf42270 */
[----:B------:R-:W-:-:S04]  /*0530*/  USEL UR6, URZ, 0x1, UP1 ;  /* 0x00000001ff067887 */ /* 0x000fc80008800000 */
[----:B------:R-:W-:Y:S02]  /*0540*/  PLOP3.LUT P5, PT, P1, PT, UP2, 0x80, 0x8 ;  /* 0x000000000008781c */ /* 0x000fe40000faf028 */
[----:B---3--:R-:W-:-:S13]  /*0550*/  ISETP.NE.AND P0, PT, R0, RZ, PT ;  /* 0x000000ff0000720c */ /* 0x008fda0003f05270 */
[----:B------:R-:W-:Y:S05]  /*0560*/  @P0 BRA `(.L_x_9) ;  /* 0x00000000004c0947 */ /* 0x000fea0003800000 */
[----:B------:R-:W-:Y:S01]  /*0570*/  UMOV UR8, 0x400 ;  /* 0x0000040000087882 */ /* 0x000fe20000000000 */
[----:B------:R-:W-:Y:S01]  /*0580*/  UMOV UR7, 0x1 ;  /* 0x0000000100077882 */ /* 0x000fe20000000000 */
[----:B------:R-:W-:Y:S02]  /*0590*/  ULEA UR8, UR37, UR8, 0x18 ;  /* 0x0000000825087291 */ /* 0x000fe4000f8ec0ff */
[----:B------:R-:W-:-:S04]  /*05a0*/  UIADD3 UR12, UPT, UPT, -UR7, 0x100000, URZ ;  /* 0x00100000070c7890 */ /* 0x000fc8000fffe1ff */
[----:B------:R-:W-:Y:S02]  /*05b0*/  USHF.L.U32 UR13, UR12, 0xb, URZ ;  /* 0x0000000b0c0d7899 */ /* 0x000fe400080006ff */
[----:B------:R-:W-:Y:S01]  /*05c0*/  USHF.L.U32 UR12, UR12, 0x1, URZ ;  /* 0x000000010c0c7899 */ /* 0x000fe200080006ff */
[----:B------:R-:W-:Y:S01]  /*05d0*/  ELECT P0, URZ, PT ;  /* 0x0000000000ff782f */ /* 0x000fe20003800000 */
[----:B------:R-:W3:Y:S10]  /*05e0*/  FENCE.VIEW.ASYNC.S ;  /* 0x00000000000073c6 */ /* 0x000ef40000000000 */
[----:B---3--:R3:W4:Y:S01]  /*05f0*/  SYNCS.EXCH.64 URZ, [UR8], UR12 ;  /* 0x0000000c08ff75b2 */ /* 0x0087220008000100 */
[----:B------:R3:W1:Y:S01]  /*0600*/  SYNCS.EXCH.64 URZ, [UR8+0x28], UR12 ;  /* 0x0000280c08ff75b2 */ /* 0x0006620008000100 */
        /* <DEDUP_REMOVED lines=8> */
[----:B------:R-:W-:Y:S01]  /*0690*/  NOP ;  /* 0x0000000000007918 */ /* 0x000fe20000000000 */
.L_x_9:
[----:B------:R-:W2:Y:S01]  /*06a0*/  SHFL.IDX PT, R0, R102, RZ, 0x1f ;  /* 0x00001fff66007589 */ /* 0x000ea200000e0000 */
[----:B------:R-:W-:Y:S01]  /*06b0*/  NOP ;  /* 0x0000000000007918 */ /* 0x000fe20000000000 */
[----:B--2---:R-:W-:-:S13]  /*06c0*/  ISETP.NE.AND P0, PT, R0, 0x1, PT ;  /* 0x000000010000780c */ /* 0x004fda0003f05270 */
[----:B------:R-:W-:Y:S05]  /*06d0*/  @P0 BRA `(.L_x_10) ;  /* 0x0000000000440947 */ /* 0x000fea0003800000 */
[----:B------:R-:W-:Y:S01]  /*06e0*/  UMOV UR9, 0x400 ;  /* 0x0000040000097882 */ /* 0x000fe20000000000 */
[----:B---3--:R-:W-:Y:S01]  /*06f0*/  UMOV UR8, 0x20 ;  /* 0x0000002000087882 */ /* 0x008fe20000000000 */
[----:B------:R-:W-:Y:S01]  /*0700*/  UMOV UR7, 0x80 ;  /* 0x0000008000077882 */ /* 0x000fe20000000000 */
[----:B------:R-:W-:Y:S02]  /*0710*/  ULEA UR9, UR37, UR9, 0x18 ;  /* 0x0000000925097291 */ /* 0x000fe4000f8ec0ff */
[----:B------:R-:W-:-:S04]  /*0720*/  UIADD3 UR12, UPT, UPT, -UR8, 0x100000, URZ ;  /* 0x00100000080c7890 */ /* 0x000fc8000fffe1ff */
[----:B------:R-:W-:Y:S02]  /*0730*/  USHF.L.U32 UR13, UR12, 0xb, URZ ;  /* 0x0000000b0c0d7899 */ /* 0x000fe400080006ff */
[----:B------:R-:W-:Y:S02]  /*0740*/  USHF.L.U32 UR12, UR12, 0x1, URZ ;  /* 0x000000010c0c7899 */ /* 0x000fe400080006ff */
[----:B------:R-:W-:-:S04]  /*0750*/  UIADD3 UR14, UPT, UPT, -UR7, 0x100000, URZ ;  /* 0x00100000070e7890 */ /* 0x000fc8000fffe1ff */
[----:B------:R-:W-:Y:S02]  /*0760*/  USHF.L.U32 UR15, UR14, 0xb, URZ ;  /* 0x0000000b0e0f7899 */ /* 0x000fe400080006ff */
[----:B------:R-:W-:Y:S01]  /*0770*/  USHF.L.U32 UR14, UR14, 0x1, URZ ;  /* 0x000000010e0e7899 */ /* 0x000fe200080006ff */
[----:B------:R-:W-:Y:S01]  /*0780*/  ELECT P0, URZ, PT ;  /* 0x0000000000ff782f */ /* 0x000fe20003800000 */
[----:B------:R-:W2:Y:S02]  /*0790*/  FENCE.VIEW.ASYNC.S ;  /* 0x00000000000073c6 */ /* 0x000ea40000000000 */
[----:B--2---:R2:W3:Y:S08]  /*07a0*/  SYNCS.EXCH.64 URZ, [UR9+0x50], UR12 ;  /* 0x0000500c09ff75b2 */ /* 0x0044f00008000100 */
[----:B------:R2:W1:Y:S01]  /*07b0*/  SYNCS.EXCH.64 URZ, [UR9+0x60], UR14 ;  /* 0x0000600e09ff75b2 */ /* 0x0004620008000100 */
[----:B------:R2:W1:Y:S01]  /*07c0*/  SYNCS.EXCH.64 URZ, [UR9+0x58], UR12 ;  /* 0x0000580c09ff75b2 */ /* 0x0004620008000100 */
[----:B------:R2:W1:Y:S01]  /*07d0*/  SYNCS.EXCH.64 URZ, [UR9+0x68], UR14 ;  /* 0x0000680e09ff75b2 */ /* 0x0004620008000100 */
[----:B------:R-:W-:Y:S01]  /*07e0*/  NOP ;  /* 0x0000000000007918 */ /* 0x000fe20000000000 */
.L_x_10:
[----:B------:R-:W4:Y:S01]  /*07f0*/  SHFL.IDX PT, R0, R102, RZ, 0x1f ;  /* 0x00001fff66007589 */ /* 0x000f2200000e0000 */
[----:B------:R-:W-:Y:S01]  /*0800*/  NOP ;  /* 0x0000000000007918 */ /* 0x000fe20000000000 */
[----:B----4-:R-:W-:-:S13]  /*0810*/  ISETP.NE.AND P0, PT, R0, 0x3, PT ;  /* 0x000000030000780c */ /* 0x010fda0003f05270 */
[----:B------:R-:W-:Y:S05]  /*0820*/  @P0 BRA `(.L_x_11) ;  /* 0x00000000002c0947 */ /* 0x000fea0003800000 */
[----:B---3--:R-:W-:Y:S01]  /*0830*/  UMOV UR8, 0x400 ;  /* 0x0000040000087882 */ /* 0x008fe20000000000 */
[----:B------:R-:W-:Y:S01]  /*0840*/  UMOV UR7, 0x20 ;  /* 0x0000002000077882 */ /* 0x000fe20000000000 */
[----:B------:R-:W-:Y:S02]  /*0850*/  ULEA UR8, UR37, UR8, 0x18 ;  /* 0x0000000825087291 */ /* 0x000fe4000f8ec0ff */
[----:B--2---:R-:W-:-:S04]  /*0860*/  UIADD3 UR12, UPT, UPT, -UR7, 0x100000, URZ ;  /* 0x00100000070c7890 */ /* 0x004fc8000fffe1ff */
[----:B------:R-:W-:Y:S02]  /*0870*/  USHF.L.U32 UR13, UR12, 0xb, URZ ;  /* 0x0000000b0c0d7899 */ /* 0x000fe400080006ff */
[----:B------:R-:W-:Y:S01]  /*0880*/  USHF.L.U32 UR12, UR12, 0x1, URZ ;  /* 0x000000010c0c7899 */ /* 0x000fe200080006ff */
[----:B------:R-:W-:Y:S01]  /*0890*/  ELECT P0, URZ, PT ;  /* 0x0000000000ff782f */ /* 0x000fe20003800000 */
[----:B------:R-:W2:Y:S10]  /*08a0*/  FENCE.VIEW.ASYNC.S ;  /* 0x00000000000073c6 */ /* 0x000eb40000000000 */
[----:B--2---:R4:W2:Y:S01]  /*08b0*/  SYNCS.EXCH.64 URZ, [UR8+0x70], UR12 ;  /* 0x0000700c08ff75b2 */ /* 0x0048a20008000100 */
[----:B------:R4:W3:Y:S02]  /*08c0*/  SYNCS.EXCH.64 URZ, [UR8+0x78], UR12 ;  /* 0x0000780c08ff75b2 */ /* 0x0008e40008000100 */
[----:B----4-:R-:W-:Y:S01]  /*08d0*/  NOP ;  /* 0x0000000000007918 */ /* 0x010fe20000000000 */
.L_x_11:
[----:B------:R-:W4:Y:S01]  /*08e0*/  SHFL.IDX PT, R0, R102, RZ, 0x1f ;  /* 0x00001fff66007589 */ /* 0x000f2200000e0000 */
[----:B------:R-:W-:Y:S01]  /*08f0*/  NOP ;  /* 0x0000000000007918 */ /* 0x000fe20000000000 */
[----:B----4-:R-:W-:-:S13]  /*0900*/  ISETP.NE.AND P0, PT, R0, 0x4, PT ;  /* 0x000000040000780c */ /* 0x010fda0003f05270 */
[----:B------:R-:W-:Y:S05]  /*0910*/  @P0 BRA `(.L_x_12) ;  /* 0x0000000000480947 */ /* 0x000fea0003800000 */
[----:B--2---:R-:W-:Y:S01]  /*0920*/  UMOV UR9, 0x1e0 ;  /* 0x000001e000097882 */ /* 0x004fe20000000000 */
[----:B---3--:R-:W-:Y:S01]  /*0930*/  UMOV UR8, 0x400 ;  /* 0x0000040000087882 */ /* 0x008fe20000000000 */
[----:B------:R-:W-:Y:S01]  /*0940*/  USEL UR9, UR9, 0x1a0, UP5 ;  /* 0x000001a009097887 */ /* 0x000fe2000a800000 */
        /* <DEDUP_REMOVED lines=10> */
[----:B--2---:R4:W2:Y:S08]  /*09f0*/  SYNCS.EXCH.64 URZ, [UR8+0x80], UR12 ;  /* 0x0000800c08ff75b2 */ /* 0x0048b00008000100 */
[----:B------:R4:W3:Y:S01]  /*0a00*/  SYNCS.EXCH.64 URZ, [UR8+0x90], UR14 ;  /* 0x0000900e08ff75b2 */ /* 0x0008e20008000100 */
[----:B------:R4:W1:Y:S01]  /*0a10*/  SYNCS.EXCH.64 URZ, [UR8+0x88], UR12 ;  /* 0x0000880c08ff75b2 */ /* 0x0008620008000100 */
[----:B------:R4:W1:Y:S02]  /*0a20*/  SYNCS.EXCH.64 URZ, [UR8+0x98], UR14 ;  /* 0x0000980e08ff75b2 */ /* 0x0008640008000100 */
[----:B----4-:R-:W-:Y:S01]  /*0a30*/  NOP ;  /* 0x0000000000007918 */ /* 0x010fe20000000000 */
.L_x_12:
[----:B------:R-:W4:Y:S01]  /*0a40*/  SHFL.IDX PT, R0, R102, RZ, 0x1f ;  /* 0x00001fff66007589 */ /* 0x000f2200000e0000 */
[----:B------:R-:W-:Y:S01]  /*0a50*/  NOP ;  /* 0x0000000000007918 */ /* 0x000fe20000000000 */
[----:B----4-:R-:W-:-:S13]  /*0a60*/  ISETP.NE.AND P0, PT, R0, 0x5, PT ;  /* 0x000000050000780c */ /* 0x010fda0003f05270 */
[----:B------:R-:W-:Y:S05]  /*0a70*/  @P0 BRA `(.L_x_13) ;  /* 0x0000000000540947 */ /* 0x000fea0003800000 */
[----:B--2---:R-:W-:Y:S01]  /*0a80*/  UMOV UR9, 0x400 ;  /* 0x0000040000097882 */ /* 0x004fe20000000000 */
        /* <DEDUP_REMOVED lines=14> */
[----:B------:R4:W1:Y:S01]  /*0b70*/  SYNCS.EXCH.64 URZ, [UR9+0xc8], UR14 ;  /* 0x0000c80e09ff75b2 */ /* 0x0008620008000100 */
[----:B------:R4:W1:Y:S01]  /*0b80*/  SYNCS.EXCH.64 URZ, [UR9+0xb0], UR12 ;  /* 0x0000b00c09ff75b2 */ /* 0x0008620008000100 */
[----:B------:R4:W1:Y:S01]  /*0b90*/  SYNCS.EXCH.64 URZ, [UR9+0xd0], UR14 ;  /* 0x0000d00e09ff75b2 */ /* 0x0008620008000100 */
[----:B------:R4:W1:Y:S01]  /*0ba0*/  SYNCS.EXCH.64 URZ, [UR9+0xb8], UR12 ;  /* 0x0000b80c09ff75b2 */ /* 0x0008620008000100 */
[----:B------:R4:W1:Y:S02]  /*0bb0*/  SYNCS.EXCH.64 URZ, [UR9+0xd8], UR14 ;  /* 0x0000d80e09ff75b2 */ /* 0x0008640008000100 */
[----:B----4-:R-:W-:Y:S01]  /*0bc0*/  NOP ;  /* 0x0000000000007918 */ /* 0x010fe20000000000 */
.L_x_13:
[----:B------:R-:W4:Y:S01]  /*0bd0*/  SHFL.IDX PT, R0, R102, RZ, 0x1f ;  /* 0x00001fff66007589 */ /* 0x000f2200000e0000 */
[----:B------:R-:W-:Y:S01]  /*0be0*/  ISETP.NE.OR P1, PT, RZ, UR10, !P1 ;  /* 0x0000000aff007c0c */ /* 0x000fe2000cf25670 */
        /* <DEDUP_REMOVED lines=12> */
[----:B------:R4:W3:Y:S01]  /*0cb0*/  SYNCS.EXCH.64 URZ, [UR8+0xf0], UR12 ;  /* 0x0000f00c08ff75b2 */ /* 0x0008e20008000100 */
[----:B------:R4:W1:Y:S01]  /*0cc0*/  SYNCS.EXCH.64 URZ, [UR8+0xe8], UR12 ;  /* 0x0000e80c08ff75b2 */ /* 0x0008620008000100 */
[----:B------:R4:W1:Y:S02]  /*0cd0*/  SYNCS.EXCH.64 URZ, [UR8+0xf8], UR12 ;  /* 0x0000f80c08ff75b2 */ /* 0x0008640008000100 */
[----:B----4-:R-:W-:Y:S01]  /*0ce0*/  NOP ;  /* 0x0000000000007918 */ /* 0x010fe20000000000 */
.L_x_14:
[----:B------:R-:W-:Y:S01]  /*0cf0*/  VOTEU.ALL UP1, P1 ;  /* 0x0000000000ff7886 */ /* 0x000fe20000820000 */
[----:B---3--:R-:W3:Y:S01]  /*0d00*/  LDCU UR8, c[0x0][0x36c] ;  /* 0x00006d80ff0877ac */ /* 0x008ee20008000800 */
[----:B------:R-:W-:Y:S01]  /*0d10*/  NOP ;  /* 0x0000000000007918 */ /* 0x000fe20000000000 */
[----:B------:R-:W-:Y:S01]  /*0d20*/  LOP3.LUT R10, R109, 0x1f, RZ, 0xc0, !PT ;  /* 0x0000001f6d0a7812 */ /* 0x000fe200078ec0ff */
[----:B--2---:R-:W-:Y:S01]  /*0d30*/  UMOV UR12, 0x20 ;  /* 0x00000020000c7882 */ /* 0x004fe20000000000 */
[----:B------:R-:W-:Y:S01]  /*0d40*/  @!UP1 UMOV UR7, 0x400 ;  /* 0x0000040000079882 */ /* 0x000fe20000000000 */
[----:B------:R-:W-:-:S04]  /*0d50*/  @!UP1 UIADD3 UR12, UPT, UPT, -UR12, 0x100000, URZ ;  /* 0x001000000c0c9890 */ /* 0x000fc8000fffe1ff */
[----:B------:R-:W-:Y:S02]  /*0d60*/  @!UP1 USHF.L.U32 UR13, UR12, 0xb, URZ ;  /* 0x0000000b0c0d9899 */ /* 0x000fe400080006ff */
[----:B------:R-:W-:Y:S02]  /*0d70*/  @!UP1 USHF.L.U32 UR12, UR12, 0x1, URZ ;  /* 0x000000010c0c9899 */ /* 0x000fe400080006ff */
[----:B------:R-:W-:Y:S01]  /*0d80*/  @!UP1 ULEA UR7, UR37, UR7, 0x18 ;  /* 0x0000000725079291 */ /* 0x000fe2000f8ec0ff */
[----:B------:R-:W-:Y:S01]  /*0d90*/  VOTEU.ALL UP1, P1 ;  /* 0x0000000000ff7886 */ /* 0x000fe20000820000 */
[----:B------:R-:W-:Y:S01]  /*0da0*/  UISETP.NE.AND UP4, UPT, UR10, URZ, UPT ;  /* 0x000000ff0a00728c */ /* 0x000fe2000bf85270 */
[----:B------:R-:W2:Y:S09]  /*0db0*/  FENCE.VIEW.ASYNC.S ;  /* 0x00000000000073c6 */ /* 0x000eb20000000000 */
[----:B--2---:R2:W4:Y:S01]  /*0dc0*/  @!UP1 SYNCS.EXCH.64 URZ, [UR7+0x100], UR12 ;  /* 0x0001000c07ff95b2 */ /* 0x0045220008000100 */
[----:B---3--:R-:W-:-:S09]  /*0dd0*/  UISETP.EQ.U32.AND UP1, UPT, UR8, 0x1, UPT ;  /* 0x000000010800788c */ /* 0x008fd2000bf22070 */
[----:B------:R-:W-:Y:S05]  /*0de0*/  BRA.U !UP1, `(.L_x_15) ;  /* 0x0000000109087547 */ /* 0x000fea000b800000 */
[----:B-1--4-:R-:W-:Y:S01]  /*0df0*/  UCGABAR_ARV ;  /* 0x00000000000079c7 */ /* 0x012fe20008000000 */
[----:B------:R-:W-:Y:S05]  /*0e00*/  BRA `(.L_x_16) ;  /* 0x0000000000047947 */ /* 0x000fea0003800000 */
.L_x_15:
[----:B-1--4-:R-:W-:Y:S01]  /*0e10*/  NOP ;  /* 0x0000000000007918 */ /* 0x012fe20000000000 */
.L_x_16:
[----:B------:R-:W1:Y:S01]  /*0e20*/  S2R R11, SR_CTAID.X ;  /* 0x00000000000b7919 */ /* 0x000e620000002500 */
[----:B------:R-:W-:-:S05]  /*0e30*/  CS2R.32 R96, SR_CgaSize ;  /* 0x0000000000607805 */ /* 0x000fca0000008a00 */
[----:B------:R-:W-:-:S05]  /*0e40*/  IMAD R96, R96, -0xa0, RZ ;  /* 0xffffff6060607824 */ /* 0x000fca00078e02ff */
[----:B------:R-:W-:-:S14]  /*0e50*/  R2UR UR8, R96 ;  /* 0x00000000600872ca */ /* 0x000fdc00000e0000 */
[----:B------:R-:W3:Y:S01]  /*0e60*/  LDCU UR8, c[0x0][UR8+0x2b0] ;  /* 0x00005600080877ac */ /* 0x000ee20008000800 */
[----:B------:R-:W-:-:S05]  /*0e70*/  CS2R.32 R0, SR_CgaSize ;  /* 0x0000000000007805 */ /* 0x000fca0000008a00 */
[----:B------:R-:W-:-:S06]  /*0e80*/  IMAD R0, R0, -0xa0, RZ ;  /* 0xffffff6000007824 */ /* 0x000fcc00078e02ff */
[----:B------:R-:W4:Y:S01]  /*0e90*/  LDC R0, c[0x0][R0+0x2a0] ;  /* 0x0000a80000007b82 */ /* 0x000f220000000800 */
[----:B------:R-:W-:Y:S01]  /*0ea0*/  PRMT R8, RZ, 0x7610, R8 ;  /* 0x00007610ff087816 */ /* 0x000fe20000000008 */
[----:B------:R-:W3:Y:S01]  /*0eb0*/  S2R R20, SR_CTAID.Y ;  /* 0x0000000000147919 */ /* 0x000ee20000002600 */
[----:B------:R-:W-:-:S05]  /*0ec0*/  CS2R.32 R96, SR_CgaSize ;  /* 0x0000000000607805 */ /* 0x000fca0000008a00 */
[----:B------:R-:W-:-:S05]  /*0ed0*/  IMAD R96, R96, -0xa0, RZ ;  /* 0xffffff6060607824 */ /* 0x000fca00078e02ff */
[----:B--2---:R-:W-:-:S14]  /*0ee0*/  R2UR UR7, R96 ;  /* 0x00000000600772ca */ /* 0x004fdc00000e0000 */
[----:B------:R-:W2:Y:S01]  /*0ef0*/  LDCU UR7, c[0x0][UR7+0x2b4] ;  /* 0x00005680070777ac */ /* 0x000ea20008000800 */
[----:B------:R-:W-:Y:S01]  /*0f00*/  UISETP.NE.AND UP2, UPT, UR10, 0x2, UPT ;  /* 0x000000020a00788c */ /* 0x000fe2000bf45270 */
[----:B------:R-:W3:Y:S01]  /*0f10*/  LDC R9, c[0x0][0xb24] ;  /* 0x0002c900ff097b82 */ /* 0x000ee20000000800 */
[----:B------:R-:W-:-:S05]  /*0f20*/  CS2R.32 R94, SR_CgaSize ;  /* 0x00000000005e7805 */ /* 0x000fca0000008a00 */
[----:B------:R-:W-:-:S06]  /*0f30*/  IMAD R94, R94, -0xa0, RZ ;  /* 0xffffff605e5e7824 */ /* 0x000fcc00078e02ff */
[----:B------:R-:W4:Y:S08]  /*0f40*/  LDC R94, c[0x0][R94+0x2a4] ;  /* 0x0000a9005e5e7b82 */ /* 0x000f300000000800 */
[----:B------:R-:W4:Y:S01]  /*0f50*/  LDC R40, c[0x0][0xb24] ;  /* 0x0002c900ff287b82 */ /* 0x000f220000000800 */
[----:B-1----:R-:W-:Y:S01]  /*0f60*/  I2FP.F32.U32 R4, R11 ;  /* 0x0000000b00047245 */ /* 0x002fe20000201000 */
[----:B------:R-:W-:-:S06]  /*0f70*/  IMAD.MOV.U32 R21, RZ, RZ, R11 ;  /* 0x000000ffff157224 */ /* 0x000fcc00078e000b */
[----:B------:R-:W1:Y:S01]  /*0f80*/  S2UR UR36, SR_CTAID.Z ;  /* 0x00000000002479c3 */ /* 0x000e620000002700 */
[----:B---3--:R-:W-:Y:S02]  /*0f90*/  ISETP.GE.AND P0, PT, R9, 0x1, PT ;  /* 0x000000010900780c */ /* 0x008fe40003f06270 */
[----:B------:R-:W-:Y:S01]  /*0fa0*/  I2FP.F32.U32 R2, R20 ;  /* 0x0000001400027245 */ /* 0x000fe20000201000 */
[----:B------:R-:W-:-:S04]  /*0fb0*/  FMUL R4, R4, UR8 ;  /* 0x0000000804047c20 */ /* 0x000fc80008400000 */
[----:B--2---:R-:W-:Y:S01]  /*0fc0*/  FMUL R2, R2, UR7 ;  /* 0x0000000702027c20 */ /* 0x004fe20008400000 */
[----:B------:R-:W2:Y:S01]  /*0fd0*/  F2I.U32.TRUNC.NTZ R96, R4 ;  /* 0x0000000400607305 */ /* 0x000ea2000020f000 */
[----:B------:R-:W3:Y:S07]  /*0fe0*/  LDCU UR7, c[0x0][0xb30] ;  /* 0x00016600ff0777ac */ /* 0x000eee0008000800 */
[----:B------:R-:W1:Y:S01]  /*0ff0*/  F2I.U32.TRUNC.NTZ R3, R2 ;  /* 0x0000000200037305 */ /* 0x000e62000020f000 */
[----:B--2---:R-:W-:-:S04]  /*1000*/  IMAD.MOV R96, RZ, RZ, -R96 ;  /* 0x000000ffff607224 */ /* 0x004fc800078e0a60 */
[----:B----4-:R-:W-:Y:S01]  /*1010*/  IMAD R96, R0, R96, R11 ;  /* 0x0000006000607224 */ /* 0x010fe200078e020b */
[----:B------:R-:W-:Y:S01]  /*1020*/  PRMT R0, RZ, 0x7610, R0 ;  /* 0x00007610ff007816 */ /* 0x000fe20000000000 */
[----:B---3--:R-:W-:Y:S01]  /*1030*/  UISETP.NE.AND UP3, UPT, UR7, 0x1, UPT ;  /* 0x000000010700788c */ /* 0x008fe2000bf65270 */
[----:B-1----:R-:W-:-:S05]  /*1040*/  IADD3 R3, PT, PT, -R3, RZ, RZ ;  /* 0x000000ff03037210 */ /* 0x002fca0007ffe1ff */
[----:B------:R-:W-:Y:S01]  /*1050*/  IMAD R94, R94, R3, R20 ;  /* 0x000000035e5e7224 */ /* 0x000fe200078e0214 */
[----:B------:R-:W-:Y:S06]  /*1060*/  BRA.U UP4, `(.L_x_17) ;  /* 0x0000000104247547 */ /* 0x000fec000b800000 */
[----:B------:R-:W-:Y:S01]  /*1070*/  ISETP.NE.AND P1, PT, R94, RZ, PT ;  /* 0x000000ff5e00720c */ /* 0x000fe20003f25270 */
[----:B------:R-:W-:Y:S01]  /*1080*/  IMAD.MOV.U32 R0, RZ, RZ, 0x3 ;  /* 0x00000003ff007424 */ /* 0x000fe200078e00ff */
[C---:B------:R-:W-:Y:S02]  /*1090*/  LOP3.LUT R3, R96.reuse, 0xfffffffe, RZ, 0xc0, !PT ;  /* 0xfffffffe60037812 */ /* 0x040fe400078ec0ff */
[----:B------:R-:W-:Y:S02]  /*10a0*/  ISETP.LT.U32.OR P1, PT, R96, 0x2, !P1 ;  /* 0x000000026000780c */ /* 0x000fe40004f21470 */
[----:B------:R-:W-:Y:S02]  /*10b0*/  SHF.L.U32 R0, R0, R3, RZ ;  /* 0x0000000300007219 */ /* 0x000fe400000006ff */
[----:B------:R-:W-:Y:S02]  /*10c0*/  SEL R5, RZ, 0x1, !P1 ;  /* 0x00000001ff057807 */ /* 0x000fe40004800000 */
[----:B------:R-:W-:-:S05]  /*10d0*/  SEL R2, RZ, 0x2, !P1 ;  /* 0x00000002ff027807 */ /* 0x000fca0004800000 */
[----:B------:R-:W-:-:S05]  /*10e0*/  IMAD.IADD R2, R5, 0x1, R2 ;  /* 0x0000000105027824 */ /* 0x000fca00078e0202 */
[----:B------:R-:W-:Y:S02]  /*10f0*/  PRMT R8, R2, 0x7610, R8 ;  /* 0x0000761002087816 */ /* 0x000fe40000000008 */
.L_x_17:
[----:B------:R-:W-:Y:S05]  /*1100*/  @!P0 BRA `(.L_x_18) ;  /* 0x0000000000b88947 */ /* 0x000fea0003800000 */
[----:B------:R-:W1:Y:S01]  /*1110*/  LDC.64 R4, c[0x0][0xb18] ;  /* 0x0002c600ff047b82 */ /* 0x000e620000000a00 */
[----:B------:R-:W-:-:S07]  /*1120*/  ISETP.NE.AND P0, PT, R9, 0x1, PT ;  /* 0x000000010900780c */ /* 0x000fce0003f05270 */
[----:B------:R-:W2:Y:S08]  /*1130*/  LDC R14, c[0x0][0xb0c] ;  /* 0x0002c300ff0e7b82 */ /* 0x000eb00000000800 */
[----:B------:R-:W3:Y:S08]  /*1140*/  LDC R13, c[0x0][0x370] ;  /* 0x0000dc00ff0d7b82 */ /* 0x000ef00000000800 */
[----:B------:R-:W4:Y:S01]  /*1150*/  LDC R16, c[0x0][0x374] ;  /* 0x0000dd00ff107b82 */ /* 0x000f220000000800 */
[----:B-1----:R-:W-:-:S07]  /*1160*/  ISETP.NE.AND P1, PT, R4, 0x1, PT ;  /* 0x000000010400780c */ /* 0x002fce0003f25270 */
[----:B------:R-:W3:Y:S01]  /*1170*/  LDC.64 R6, c[0x0][0xb10] ;  /* 0x0002c400ff067b82 */ /* 0x000ee20000000a00 */
[----:B--2---:R-:W-:-:S07]  /*1180*/  ISETP.NE.AND P2, PT, R14, 0x1, PT ;  /* 0x000000010e00780c */ /* 0x004fce0003f45270 */
[----:B------:R-:W1:Y:S08]  /*1190*/  LDC R12, c[0x0][0xb20] ;  /* 0x0002c800ff0c7b82 */ /* 0x000e700000000800 */
[----:B------:R-:W2:Y:S01]  /*11a0*/  LDC.64 R2, c[0x0][0xb28] ;  /* 0x0002ca00ff027b82 */ /* 0x000ea20000000a00 */
[----:B----4-:R-:W-:-:S04]  /*11b0*/  IMAD.HI.U32 R15, R16, R5, RZ ;  /* 0x00000005100f7227 */ /* 0x010fc800078e00ff */
[----:B------:R-:W-:-:S04]  /*11c0*/  IMAD.HI.U32 R5, R20, R5, RZ ;  /* 0x0000000514057227 */ /* 0x000fc800078e00ff */
[----:B---3--:R-:W-:-:S04]  /*11d0*/  IMAD.HI.U32 R18, R13, R6, RZ ;  /* 0x000000060d127227 */ /* 0x008fc800078e00ff */
[C---:B------:R-:W-:Y:S01]  /*11e0*/  IMAD.HI.U32 R22, R11.reuse, R6, RZ ;  /* 0x000000060b167227 */ /* 0x040fe200078e00ff */
[-C--:B------:R-:W-:Y:S02]  /*11f0*/  @P2 SHF.R.U32.HI R13, RZ, R7.reuse, R18 ;  /* 0x00000007ff0d2219 */ /* 0x080fe40000011612 */
[-C--:B-1----:R-:W-:Y:S02]  /*1200*/  @P1 SHF.R.U32.HI R16, RZ, R12.reuse, R15 ;  /* 0x0000000cff101219 */ /* 0x082fe4000001160f */
[----:B------:R-:W-:Y:S02]  /*1210*/  SHF.R.U32.HI R5, RZ, R12, R5 ;  /* 0x0000000cff057219 */ /* 0x000fe40000011605 */
[----:B------:R-:W-:Y:S02]  /*1220*/  SHF.R.U32.HI R22, RZ, R7, R22 ;  /* 0x00000007ff167219 */ /* 0x000fe40000011616 */
[----:B------:R-:W-:Y:S01]  /*1230*/  SEL R5, R20, R5, !P1 ;  /* 0x0000000514057207 */ /* 0x000fe20004800000 */
[----:B--2---:R-:W-:Y:S01]  /*1240*/  IMAD.HI.U32 R18, R16, R2, RZ ;  /* 0x0000000210127227 */ /* 0x004fe200078e00ff */
[----:B------:R-:W-:-:S02]  /*1250*/  SEL R21, R11, R22, !P2 ;  /* 0x000000160b157207 */ /* 0x000fc40005000000 */
[----:B------:R-:W-:Y:S01]  /*1260*/  IADD3 R7, PT, PT, -R5, RZ, RZ ;  /* 0x000000ff05077210 */ /* 0x000fe20007ffe1ff */
[----:B------:R-:W-:Y:S01]  /*1270*/  IMAD.HI.U32 R6, R13, R2, RZ ;  /* 0x000000020d067227 */ /* 0x000fe200078e00ff */
[----:B------:R-:W-:-:S03]  /*1280*/  @P0 SHF.R.U32.HI R16, RZ, R3, R18 ;  /* 0x00000003ff100219 */ /* 0x000fc60000011612 */
[----:B------:R-:W-:Y:S01]  /*1290*/  IMAD R7, R4, R7, R20 ;  /* 0x0000000704077224 */ /* 0x000fe200078e0214 */
[----:B------:R-:W-:Y:S01]  /*12a0*/  @P0 SHF.R.U32.HI R13, RZ, R3, R6 ;  /* 0x00000003ff0d0219 */ /* 0x000fe20000011606 */
[----:B------:R-:W-:-:S04]  /*12b0*/  IMAD R16, R16, R9, RZ ;  /* 0x0000000910107224 */ /* 0x000fc800078e02ff */
[----:B------:R-:W-:Y:S01]  /*12c0*/  IMAD R6, R13, R9, RZ ;  /* 0x000000090d067224 */ /* 0x000fe200078e02ff */
[----:B------:R-:W-:-:S04]  /*12d0*/  ISETP.GE.AND P1, PT, R5, R16, PT ;  /* 0x000000100500720c */ /* 0x000fc80003f26270 */
[----:B------:R-:W-:Y:S01]  /*12e0*/  ISETP.GE.OR P1, PT, R21, R6, P1 ;  /* 0x000000061500720c */ /* 0x000fe20000f26670 */
[----:B------:R-:W-:-:S05]  /*12f0*/  IMAD.HI.U32 R6, R5, R2, RZ ;  /* 0x0000000205067227 */ /* 0x000fca00078e00ff */
[----:B------:R-:W-:-:S04]  /*1300*/  SHF.R.U32.HI R6, RZ, R3, R6 ;  /* 0x00000003ff067219 */ /* 0x000fc80000011606 */
[----:B------:R-:W-:-:S03]  /*1310*/  SEL R6, R5, R6, !P0 ;  /* 0x0000000605067207 */ /* 0x000fc60004000000 */
[----:B------:R-:W-:Y:S01]  /*1320*/  @!P1 IMAD.HI.U32 R12, R21, R2, RZ ;  /* 0x00000002150c9227 */ /* 0x000fe200078e00ff */
[----:B------:R-:W-:-:S04]  /*1330*/  IADD3 R2, PT, PT, -R6, RZ, RZ ;  /* 0x000000ff06027210 */ /* 0x000fc80007ffe1ff */
[----:B------:R-:W-:Y:S01]  /*1340*/  @!P1 SHF.R.U32.HI R12, RZ, R3, R12 ;  /* 0x00000003ff0c9219 */ /* 0x000fe2000001160c */
[----:B------:R-:W-:-:S03]  /*1350*/  IMAD R2, R9, R2, R5 ;  /* 0x0000000209027224 */ /* 0x000fc600078e0205 */
[----:B------:R-:W-:-:S05]  /*1360*/  @!P1 SEL R3, R21, R12, !P0 ;  /* 0x0000000c15039207 */ /* 0x000fca0004000000 */
[--C-:B------:R-:W-:Y:S02]  /*1370*/  @!P1 IMAD.IADD R6, R6, 0x1, -R3.reuse ;  /* 0x0000000106069824 */ /* 0x100fe400078e0a03 */
[----:B------:R-:W-:Y:S01]  /*1380*/  @!P1 IMAD R3, R2, R13, R3 ;  /* 0x0000000d02039224 */ /* 0x000fe200078e0203 */
[----:B------:R-:W-:Y:S01]  /*1390*/  IADD3 R2, PT, PT, -R21, RZ, RZ ;  /* 0x000000ff15027210 */ /* 0x000fe20007ffe1ff */
[----:B------:R-:W-:Y:S02]  /*13a0*/  @!P1 IMAD R5, R6, R9, R21 ;  /* 0x0000000906059224 */ /* 0x000fe400078e0215 */
[----:B------:R-:W-:Y:S02]  /*13b0*/  @!P1 IMAD.MOV.U32 R21, RZ, RZ, R3 ;  /* 0x000000ffff159224 */ /* 0x000fe400078e0003 */
[----:B------:R-:W-:Y:S02]  /*13c0*/  IMAD R2, R14, R2, R11 ;  /* 0x000000020e027224 */ /* 0x000fe400078e020b */
[----:B------:R-:W-:-:S02]  /*13d0*/  IMAD R20, R5, R4, R7 ;  /* 0x0000000405147224 */ /* 0x000fc400078e0207 */
[----:B------:R-:W-:Y:S02]  /*13e0*/  IMAD R21, R21, R14, R2 ;  /* 0x0000000e15157224 */ /* 0x000fe400078e0202 */
.L_x_18:
[----:B------:R-:W-:Y:S05]  /*13f0*/  BRA.U UP3, `(.L_x_19) ;  /* 0x0000000103407547 */ /* 0x000fea000b800000 */
[----:B------:R-:W1:Y:S08]  /*1400*/  LDC.64 R4, c[0x0][0xb10] ;  /* 0x0002c400ff047b82 */ /* 0x000e700000000a00 */
[----:B------:R-:W2:Y:S08]  /*1410*/  LDC.64 R2, c[0x0][0xb18] ;  /* 0x0002c600ff027b82 */ /* 0x000eb00000000a00 */
[----:B------:R-:W3:Y:S08]  /*1420*/  LDC R6, c[0x0][0xb20] ;  /* 0x0002c800ff067b82 */ /* 0x000ef00000000800 */
[----:B------:R-:W4:Y:S01]  /*1430*/  LDC R12, c[0x0][0xb0c] ;  /* 0x0002c300ff0c7b82 */ /* 0x000f220000000800 */
[----:B-1----:R-:W-:-:S05]  /*1440*/  IMAD.HI.U32 R4, R21, R4, RZ ;  /* 0x0000000415047227 */ /* 0x002fca00078e00ff */
[----:B------:R-:W-:Y:S01]  /*1450*/  SHF.R.U32.HI R4, RZ, R5, R4 ;  /* 0x00000005ff047219 */ /* 0x000fe20000011604 */
[----:B--2---:R-:W-:Y:S01]  /*1460*/  IMAD.HI.U32 R3, R20, R3, RZ ;  /* 0x0000000314037227 */ /* 0x004fe200078e00ff */
[----:B------:R-:W-:-:S04]  /*1470*/  ISETP.NE.AND P0, PT, R2, 0x1, PT ;  /* 0x000000010200780c */ /* 0x000fc80003f05270 */
[----:B---3--:R-:W-:-:S04]  /*1480*/  SHF.R.U32.HI R3, RZ, R6, R3 ;  /* 0x00000006ff037219 */ /* 0x008fc80000011603 */
[----:B------:R-:W-:Y:S02]  /*1490*/  SEL R3, R20, R3, !P0 ;  /* 0x0000000314037207 */ /* 0x000fe40004000000 */
[----:B----4-:R-:W-:-:S04]  /*14a0*/  ISETP.NE.AND P1, PT, R12, 0x1, PT ;  /* 0x000000010c00780c */ /* 0x010fc80003f25270 */
[----:B------:R-:W-:-:S05]  /*14b0*/  SEL R6, R21, R4, !P1 ;  /* 0x0000000415067207 */ /* 0x000fca0004800000 */
[----:B------:R-:W-:Y:S02]  /*14c0*/  IMAD.IADD R4, R3, 0x1, -R6 ;  /* 0x0000000103047824 */ /* 0x000fe400078e0a06 */
[----:B------:R-:W-:Y:S02]  /*14d0*/  IMAD.IADD R3, R6, 0x1, -R3 ;  /* 0x0000000106037824 */ /* 0x000fe400078e0a03 */
[----:B------:R-:W-:Y:S02]  /*14e0*/  IMAD R21, R4, R12, R21 ;  /* 0x0000000c04157224 */ /* 0x000fe400078e0215 */
[----:B------:R-:W-:Y:S02]  /*14f0*/  IMAD R20, R3, R2, R20 ;  /* 0x0000000203147224 */ /* 0x000fe400078e0214 */
.L_x_19:
[----:B------:R-:W-:Y:S05]  /*1500*/  BRA.U !UP1, `(.L_x_20) ;  /* 0x00000001090c7547 */ /* 0x000fea000b800000 */
[----:B------:R-:W-:Y:S01]  /*1510*/  UCGABAR_WAIT ;  /* 0x0000000000007dc7 */ /* 0x000fe20008000000 */
[----:B------:R-:W-:Y:S01]  /*1520*/  CCTL.IVALL ;  /* 0x00000000ff00798f */ /* 0x000fe20002000000 */
[----:B------:R-:W-:Y:S05]  /*1530*/  BRA `(.L_x_21) ;  /* 0x0000000000047947 */ /* 0x000fea0003800000 */
.L_x_20:
[----:B------:R-:W-:Y:S06]  /*1540*/  BAR.SYNC.DEFER_BLOCKING 0x0 ;  /* 0x0000000000007b1d */ /* 0x000fec0000010000 */
.L_x_21:
[----:B------:R-:W-:Y:S05]  /*1550*/  BRA.U UP2, `(.L_x_22) ;  /* 0x0000001102cc7547 */ /* 0x000fea000b800000 */
[----:B------:R-:W1:Y:S01]  /*1560*/  LDCU UR4, c[0x0][0x38c] ;  /* 0x00007180ff0477ac */ /* 0x000e620008000800 */
[----:B------:R-:W2:Y:S01]  /*1570*/  LDC R9, c[0x0][0x370] ;  /* 0x0000dc00ff097b82 */ /* 0x000ea20000000800 */
[----:B------:R-:W-:Y:S01]  /*1580*/  IMAD.SHL.U32 R16, R11, 0x40, RZ ;  /* 0x000000400b107824 */ /* 0x000fe200078e00ff */
[----:B------:R-:W-:Y:S01]  /*1590*/  PLOP3.LUT P1, PT, PT, PT, UP5, 0x80, 0x8 ;  /* 0x000000000008781c */ /* 0x000fe20003f2f058 */
[----:B------:R-:W-:Y:S01]  /*15a0*/  HFMA2 R12, -RZ, RZ, 0, 0 ;  /* 0x00000000ff0c7431 */ /* 0x000fe200000001ff */
[----:B------:R-:W-:Y:S01]  /*15b0*/  UISETP.NE.AND UP1, UPT, UR10, URZ, UPT ;  /* 0x000000ff0a00728c */ /* 0x000fe2000bf25270 */
[----:B------:R-:W-:Y:S01]  /*15c0*/  ISETP.NE.AND P4, PT, R10, RZ, P5 ;  /* 0x000000ff0a00720c */ /* 0x000fe20002f85270 */
[----:B------:R-:W-:Y:S01]  /*15d0*/  IMAD.MOV.U32 R15, RZ, RZ, 0x1 ;  /* 0x00000001ff0f7424 */ /* 0x000fe200078e00ff */
[----:B------:R-:W-:Y:S01]  /*15e0*/  PLOP3.LUT P1, PT, P1, PT, PT, 0x8, 0x80 ;  /* 0x000000000080781c */ /* 0x000fe20000f2e170 */
[----:B------:R-:W3:Y:S01]  /*15f0*/  LDC R0, c[0x0][0x374] ;  /* 0x0000dd00ff007b82 */ /* 0x000ee20000000800 */
[----:B------:R-:W-:Y:S01]  /*1600*/  IMAD.MOV.U32 R14, RZ, RZ, RZ ;  /* 0x000000ffff0e7224 */ /* 0x000fe200078e00ff */
[----:B------:R-:W-:Y:S01]  /*1610*/  MOV R8, 0x1 ;  /* 0x0000000100087802 */ /* 0x000fe20000000f00 */
[----:B------:R-:W-:Y:S01]  /*1620*/  IMAD.MOV.U32 R10, RZ, RZ, RZ ;  /* 0x000000ffff0a7224 */ /* 0x000fe200078e00ff */
[----:B------:R-:W-:Y:S01]  /*1630*/  LOP3.LUT R16, R16, 0x40, RZ, 0xc0, !PT ;  /* 0x0000004010107812 */ /* 0x000fe200078ec0ff */
[----:B------:R-:W4:Y:S01]  /*1640*/  LDCU.64 UR14, c[0x0][0x348] ;  /* 0x00006900ff0e77ac */ /* 0x000f220008000a00 */
[----:B-1----:R-:W-:-:S02]  /*1650*/  UIADD3 UR5, UPT, UPT, UR4, 0x7f, URZ ;  /* 0x0000007f04057890 */ /* 0x002fc4000fffe0ff */
[----:B------:R-:W-:Y:S02]  /*1660*/  USEL UR22, UR6, 0x2, UP1 ;  /* 0x0000000206167887 */ /* 0x000fe40008800000 */
[----:B------:R-:W-:Y:S01]  /*1670*/  USHF.R.S32.HI UR7, URZ, 0x1f, UR5 ;  /* 0x0000001fff077899 */ /* 0x000fe20008011405 */
[----:B------:R-:W-:-:S03]  /*1680*/  UMOV UR23, URZ ;  /* 0x000000ff00177c82 */ /* 0x000fc60008000000 */
[----:B------:R-:W-:Y:S02]  /*1690*/  ULEA.HI UR7, UR7, UR5, URZ, 0x7 ;  /* 0x0000000507077291 */ /* 0x000fe4000f8f38ff */
[----:B------:R-:W-:Y:S02]  /*16a0*/  UIADD3 UR5, UPT, UPT, UR4, -0x1, URZ ;  /* 0xffffffff04057890 */ /* 0x000fe4000fffe0ff */
[----:B------:R-:W-:Y:S02]  /*16b0*/  USHF.R.S32.HI UR7, URZ, 0x7, UR7 ;  /* 0x00000007ff077899 */ /* 0x000fe40008011407 */
[----:B------:R-:W-:Y:S02]  /*16c0*/  UISETP.GE.U32.AND UP2, UPT, UR5, -0xff, UPT ;  /* 0xffffff010500788c */ /* 0x000fe4000bf46070 */
[----:B------:R-:W-:Y:S02]  /*16d0*/  UISETP.LT.U32.AND UP0, UPT, UR7, 0x5, UPT ;  /* 0x000000050700788c */ /* 0x000fe4000bf01070 */
[----:B------:R-:W-:-:S02]  /*16e0*/  UIADD3 UR4, UPT, UPT, UR4, 0xfe, URZ ;  /* 0x000000fe04047890 */ /* 0x000fc4000fffe0ff */
[----:B------:R-:W-:-:S04]  /*16f0*/  USEL UR5, UR7, 0x5, UP0 ;  /* 0x0000000507057887 */ /* 0x000fc80008000000 */
[----:B------:R-:W-:Y:S02]  /*1700*/  UIADD3 UR21, UPT, UPT, UR5, -0x1, URZ ;  /* 0xffffffff05157890 */ /* 0x000fe4000fffe0ff */
[----:B------:R-:W-:Y:S02]  /*1710*/  @UP2 UIADD3 UR21, UPT, UPT, UR5, URZ, URZ ;  /* 0x000000ff05152290 */ /* 0x000fe4000fffe0ff */
[----:B------:R-:W-:Y:S02]  /*1720*/  UIADD3 UR24, UPT, UPT, UR7, -UR5, URZ ;  /* 0x8000000507187290 */ /* 0x000fe4000fffe0ff */
[----:B------:R-:W-:Y:S02]  /*1730*/  UIADD3 UR13, UPT, UPT, UR21, 0x1, URZ ;  /* 0x00000001150d7890 */ /* 0x000fe4000fffe0ff */
[----:B--2-4-:R-:W-:-:S12]  /*1740*/  UIADD3 UR21, UPT, UPT, -UR21, URZ, URZ ;  /* 0x000000ff15157290 */ /* 0x014fd8000fffe1ff */
.L_x_42:
[----:B------:R-:W-:Y:S01]  /*1750*/  UISETP.NE.AND UP0, UPT, UR37, URZ, UPT ;  /* 0x000000ff2500728c */ /* 0x000fe2000bf05270 */
[----:B------:R-:W1:Y:S08]  /*1760*/  S2UR UR37, SR_CgaCtaId ;  /* 0x00000000002579c3 */ /* 0x000e700000008800 */
[----:B------:R-:W-:Y:S05]  /*1770*/  BRA.U UP0, `(.L_x_23) ;  /* 0x0000000100347547 */ /* 0x000fea000b800000 */
[----:B------:R-:W2:Y:S01]  /*1780*/  S2R R2, SR_CgaCtaId ;  /* 0x0000000000027919 */ /* 0x000ea20000008800 */
[----:B------:R-:W-:-:S04]  /*1790*/  MOV R3, 0x400 ;  /* 0x0000040000037802 */ /* 0x000fc80000000f00 */
[----:B--2---:R-:W-:Y:S02]  /*17a0*/  LEA R3, R2, R3, 0x18 ;  /* 0x0000000302037211 */ /* 0x004fe400078ec0ff */
[----:B------:R-:W-:-:S03]  /*17b0*/  SHF.L.U32 R2, R8, 0x1f, RZ ;  /* 0x0000001f08027819 */ /* 0x000fc600000006ff */
[----:B------:R-:W-:-:S04]  /*17c0*/  IMAD R3, R10, 0x8, R3 ;  /* 0x000000080a037824 */ /* 0x000fc800078e0203 */
[----:B------:R-:W2:Y:S02]  /*17d0*/  SYNCS.PHASECHK.TRANS64.TRYWAIT P0, [R3+URZ+0xf0], R2 ;  /* 0x0000f002030075a7 */ /* 0x000ea400080011ff */
[----:B--2---:R-:W-:Y:S05]  /*17e0*/  @!P0 BRA `(.L_x_24) ;  /* 0x0000006000a88947 */ /* 0x004fea0003800000 */
.L_x_124:
[----:B------:R-:W-:Y:S01]  /*17f0*/  VIADD R10, R10, 0x1 ;  /* 0x000000010a0a7836 */ /* 0x000fe20000000000 */
[----:B------:R2:W-:Y:S04]  /*1800*/  SYNCS.ARRIVE.TRANS64.A1T0 RZ, [R3+URZ+0xe0], RZ ;  /* 0x0000e0ff03ff79a7 */ /* 0x0005e800081000ff */
[----:B------:R-:W-:-:S04]  /*1810*/  ISETP.NE.AND P0, PT, R10, 0x2, PT ;  /* 0x000000020a00780c */ /* 0x000fc80003f05270 */
[----:B------:R-:W-:Y:S02]  /*1820*/  SEL R10, R10, RZ, P0 ;  /* 0x000000ff0a0a7207 */ /* 0x000fe40000000000 */
[----:B--2---:R-:W-:-:S04]  /*1830*/  SEL R3, RZ, 0x1, P0 ;  /* 0x00000001ff037807 */ /* 0x004fc80000000000 */
[----:B------:R-:W-:-:S07]  /*1840*/  LOP3.LUT R8, R8, R3, RZ, 0x3c, !PT ;  /* 0x0000000308087212 */ /* 0x000fce00078e3cff */
.L_x_23:
[----:B------:R-:W-:Y:S01]  /*1850*/  UMOV UR6, 0x400 ;  /* 0x0000040000067882 */ /* 0x000fe20000000000 */
[----:B------:R-:W-:Y:S01]  /*1860*/  LEA.HI R3, R21, R21, RZ, 0x1 ;  /* 0x0000001515037211 */ /* 0x000fe200078f08ff */
[----:B-1----:R-:W-:Y:S01]  /*1870*/  ULEA UR6, UR37, UR6, 0x18 ;  /* 0x0000000625067291 */ /* 0x002fe2000f8ec0ff */
[----:B------:R-:W-:Y:S01]  /*1880*/  SHF.L.U32 R2, R15, 0x1f, RZ ;  /* 0x0000001f0f027819 */ /* 0x000fe200000006ff */
[----:B------:R-:W-:Y:S01]  /*1890*/  UISETP.GE.U32.AND UP0, UPT, UR4, 0xff, UPT ;  /* 0x000000ff0400788c */ /* 0x000fe2000bf06070 */
[C---:B------:R-:W-:Y:S01]  /*18a0*/  R2UR UR9, R16.reuse ;  /* 0x00000000100972ca */ /* 0x040fe200000e0000 */
[----:B------:R-:W-:Y:S01]  /*18b0*/  ULEA UR8, UR23, UR6, 0x3 ;  /* 0x0000000617087291 */ /* 0x000fe2000f8e18ff */
[----:B------:R-:W-:Y:S01]  /*18c0*/  IMAD.SHL.U32 R3, R3, 0x40, RZ ;  /* 0x0000004003037824 */ /* 0x000fe200078e00ff */
[----:B------:R-:W-:Y:S01]  /*18d0*/  R2UR UR11, R16 ;  /* 0x00000000100b72ca */ /* 0x000fe200000e0000 */
[----:B------:R-:W-:-:S03]  /*18e0*/  UMOV UR25, URZ ;  /* 0x000000ff00197c82 */ /* 0x000fc60008000000 */
[----:B------:R-:W-:-:S03]  /*18f0*/  R2UR UR35, R3 ;  /* 0x00000000032372ca */ /* 0x000fc600000e0000 */
[----:B------:R1:W2:Y:S01]  /*1900*/  SYNCS.PHASECHK.TRANS64.TRYWAIT P0, [UR8+0x28], R2 ;  /* 0x00002802ff0075a7 */ /* 0x0002a20008001108 */
[----:B------:R-:W-:-:S09]  /*1910*/  R2UR UR8, R20 ;  /* 0x00000000140872ca */ /* 0x000fd200000e0000 */
[----:B------:R-:W-:-:S04]  /*1920*/  ULOP3.LUT UR35, UR9, 0xffffff80, UR35, 0xf8, !UPT ;  /* 0xffffff8009237892 */ /* 0x000fc8000f8ef823 */
[----:B------:R-:W-:Y:S01]  /*1930*/  ULEA UR11, UR8, UR11, 0x7 ;  /* 0x0000000b080b7291 */ /* 0x000fe2000f8e38ff */
[----:B------:R-:W-:Y:S11]  /*1940*/  BRA.U !UP0, `(.L_x_25) ;  /* 0x0000000108bc7547 */ /* 0x000ff6000b800000 */
[----:B------:R-:W-:Y:S01]  /*1950*/  UMOV UR16, UR21 ;  /* 0x0000001500107c82 */ /* 0x000fe20008000000 */
[----:B------:R-:W-:Y:S01]  /*1960*/  UMOV UR17, UR23 ;  /* 0x0000001700117c82 */ /* 0x000fe20008000000 */
[----:B------:R-:W-:-:S05]  /*1970*/  UMOV UR34, URZ ;  /* 0x000000ff00227c82 */ /* 0x000fca0008000000 */
.L_x_31:
[----:B------:R-:W-:Y:S01]  /*1980*/  ULEA UR33, UR17, UR6, 0x3 ;  /* 0x0000000611217291 */ /* 0x000fe2000f8e18ff */
[----:B------:R-:W-:Y:S01]  /*1990*/  @P5 MOV R3, 0x8000 ;  /* 0x0000800000035802 */ /* 0x000fe20000000f00 */
[----:B-12-4-:R-:W-:Y:S10]  /*19a0*/  @P0 BRA `(.L_x_26) ;  /* 0x00000000000c0947 */ /* 0x016ff40003800000 */
[----:B------:R-:W-:-:S04]  /*19b0*/  SHF.L.U32 R5, R15, 0x1f, RZ ;  /* 0x0000001f0f057819 */ /* 0x000fc800000006ff */
[----:B------:R-:W2:Y:S02]  /*19c0*/  SYNCS.PHASECHK.TRANS64.TRYWAIT P0, [UR33+0x28], R5 ;  /* 0x00002805ff0075a7 */ /* 0x000ea40008001121 */
[----:B--2---:R-:W-:Y:S05]  /*19d0*/  @!P0 BRA `(.L_x_27) ;  /* 0x0000006000408947 */ /* 0x004fea0003800000 */
.L_x_26:
[----:B------:R2:W-:Y:S01]  /*19e0*/  @P5 SYNCS.ARRIVE.TRANS64 RZ, [UR33], R3 ;  /* 0x00000003ffff59a7 */ /* 0x0005e20008000021 */
[----:B------:R-:W-:Y:S02]  /*19f0*/  ULOP3.LUT UR8, UR22, 0x2, URZ, 0xfc, !UPT ;  /* 0x0000000216087892 */ /* 0x000fe4000f8efcff */
[----:B------:R-:W-:Y:S02]  /*1a00*/  UIADD3 UR16, UPT, UPT, UR16, 0x1, URZ ;  /* 0x0000000110107890 */ /* 0x000fe4000fffe0ff */
[----:B------:R-:W-:Y:S02]  /*1a10*/  UISETP.NE.AND UP0, UPT, UR8, 0x2, UPT ;  /* 0x000000020800788c */ /* 0x000fe4000bf05270 */
[----:B------:R-:W-:-:S07]  /*1a20*/  UISETP.NE.AND UP2, UPT, UR16, 0x1, UPT ;  /* 0x000000011000788c */ /* 0x000fce000bf45270 */
[----:B------:R-:W-:Y:S05]  /*1a30*/  BRA.U UP0, `(.L_x_28) ;  /* 0x0000000100047547 */ /* 0x000fea000b800000 */
[----:B------:R-:W-:Y:S05]  /*1a40*/  BPT.TRAP 0x1 ;  /* 0x000000040000795c */ /* 0x000fea0000300000 */
.L_x_28:
[----:B------:R-:W-:Y:S04]  /*1a50*/  BSSY.RECONVERGENT B0, `(.L_x_29) ;  /* 0x0000003000007945 */ /* 0x000fe80003800200 */
[----:B------:R-:W-:Y:S05]  /*1a60*/  @!P4 BRA `(.L_x_30) ;  /* 0x000000000004c947 */ /* 0x000fea0003800000 */
[----:B------:R-:W-:Y:S05]  /*1a70*/  BPT.TRAP 0x1 ;  /* 0x000000040000795c */ /* 0x000fea0000300000 */
.L_x_30:
[----:B------:R-:W-:Y:S05]  /*1a80*/  BSYNC.RECONVERGENT B0 ;  /* 0x0000000000007941 */ /* 0x000fea0003800200 */
.L_x_29:
[----:B------:R-:W-:Y:S02]  /*1a90*/  UIADD3 UR23, UPT, UPT, UR17, 0x1, URZ ;  /* 0x0000000111177890 */ /* 0x000fe4000fffe0ff */
[----:B------:R-:W-:Y:S02]  /*1aa0*/  UIADD3 UR28, UP1, UPT, UR14, 0x80, URZ ;  /* 0x000000800e1c7890 */ /* 0x000fe4000ff3e0ff */
[----:B------:R-:W-:Y:S02]  /*1ab0*/  UISETP.NE.AND UP0, UPT, UR23, 0x5, UPT ;  /* 0x000000051700788c */ /* 0x000fe4000bf05270 */
[----:B------:R-:W-:Y:S02]  /*1ac0*/  ULOP3.LUT UR33, UR33, 0xfefffff8, URZ, 0xc0, !UPT ;  /* 0xfefffff821217892 */ /* 0x000fe4000f8ec0ff */
[----:B------:R-:W-:Y:S02]  /*1ad0*/  USEL UR9, URZ, 0x1, UP0 ;  /* 0x00000001ff097887 */ /* 0x000fe40008000000 */
[----:B------:R-:W-:-:S02]  /*1ae0*/  USEL UR23, UR23, URZ, UP0 ;  /* 0x000000ff17177287 */ /* 0x000fc40008000000 */
[----:B------:R-:W-:Y:S02]  /*1af0*/  UIADD3 UR26, UP0, UPT, UR14, 0x180, URZ ;  /* 0x000001800e1a7890 */ /* 0x000fe4000ff1e0ff */
[----:B------:R-:W-:Y:S01]  /*1b00*/  ULEA UR8, UR23, UR6, 0x3 ;  /* 0x0000000617087291 */ /* 0x000fe2000f8e18ff */
[----:B------:R-:W-:Y:S01]  /*1b10*/  LOP3.LUT R15, R15, UR9, RZ, 0x3c, !PT ;  /* 0x000000090f0f7c12 */ /* 0x000fe2000f8e3cff */
[----:B------:R-:W-:Y:S02]  /*1b20*/  UIADD3.X UR29, UPT, UPT, URZ, UR15, URZ, UP1, !UPT ;  /* 0x0000000fff1d7290 */ /* 0x000fe40008ffe4ff */
[----:B------:R-:W-:Y:S01]  /*1b30*/  UIADD3.X UR27, UPT, UPT, URZ, UR15, URZ, UP0, !UPT ;  /* 0x0000000fff1b7290 */ /* 0x000fe200087fe4ff */
[----:B-1----:R-:W-:Y:S01]  /*1b40*/  SHF.L.U32 R2, R15, 0x1f, RZ ;  /* 0x0000001f0f027819 */ /* 0x002fe200000006ff */
[----:B------:R-:W-:Y:S01]  /*1b50*/  UMOV UR18, 0x0 ;  /* 0x0000000000127882 */ /* 0x000fe20000000000 */
[----:B------:R-:W-:Y:S01]  /*1b60*/  UMOV UR19, 0x10000000 ;  /* 0x1000000000137882 */ /* 0x000fe20000000000 */
[----:B------:R-:W-:Y:S01]  /*1b70*/  UMOV UR10, UR34 ;  /* 0x00000022000a7c82 */ /* 0x000fe20008000000 */
[----:B------:R4:W1:Y:S01]  /*1b80*/  SYNCS.PHASECHK.TRANS64.TRYWAIT P0, [UR8+0x28], R2 ;  /* 0x00002802ff0075a7 */ /* 0x0008620008001108 */
[----:B------:R-:W-:Y:S01]  /*1b90*/  ULEA UR8, UR17, UR6, 0xd ;  /* 0x0000000611087291 */ /* 0x000fe2000f8e68ff */
[----:B------:R-:W-:Y:S01]  /*1ba0*/  UMOV UR12, UR36 ;  /* 0x00000024000c7c82 */ /* 0x000fe20008000000 */
[----:B------:R-:W-:-:S02]  /*1bb0*/  UMOV UR9, UR33 ;  /* 0x0000002100097c82 */ /* 0x000fc40008000000 */
[----:B------:R-:W-:Y:S02]  /*1bc0*/  UIADD3 UR32, UPT, UPT, UR8, 0x4300, URZ ;  /* 0x0000430008207890 */ /* 0x000fe4000fffe0ff */
[----:B------:R-:W-:Y:S01]  /*1bd0*/  UIADD3 UR8, UPT, UPT, UR8, 0xe300, URZ ;  /* 0x0000e30008087890 */ /* 0x000fe2000fffe0ff */
[----:B------:R-:W-:Y:S01]  /*1be0*/  UMOV UR25, UR13 ;  /* 0x0000000d00197c82 */ /* 0x000fe20008000000 */
[----:B------:R-:W-:-:S05]  /*1bf0*/  UMOV UR17, UR23 ;  /* 0x0000001700117c82 */ /* 0x000fca0008000000 */
[----:B------:R2:W-:Y:S02]  /*1c00*/  UTMALDG.3D.2CTA [UR32], [UR28], desc[UR18] ;  /* 0x000012201c0075b4 */ /* 0x0005e40008211000 */
[----:B------:R4:W-:Y:S01]  /*1c10*/  UTMALDG.3D.2CTA [UR8], [UR26], desc[UR18] ;  /* 0x000012081a0075b4 */ /* 0x0009e20008211000 */
[----:B--2---:R-:W-:Y:S01]  /*1c20*/  UIADD3 UR34, UPT, UPT, UR34, 0x80, URZ ;  /* 0x0000008022227890 */ /* 0x004fe2000fffe0ff */
[----:B------:R-:W-:Y:S11]  /*1c30*/  BRA.U UP2, `(.L_x_31) ;  /* 0xfffffffd02507547 */ /* 0x000ff6000b83ffff */
.L_x_25:
[----:B----4-:R-:W-:Y:S01]  /*1c40*/  ULEA UR8, UR23, UR6, 0x3 ;  /* 0x0000000617087291 */ /* 0x010fe2000f8e18ff */
[----:B-1----:R-:W-:Y:S01]  /*1c50*/  SHF.L.U32 R2, R15, 0x1f, RZ ;  /* 0x0000001f0f027819 */ /* 0x002fe200000006ff */
[----:B------:R-:W-:Y:S01]  /*1c60*/  @!P1 SYNCS.ARRIVE.TRANS64.A1T0 RZ, [UR6+0x78], RZ ;  /* 0x000078ffffff99a7 */ /* 0x000fe20008100006 */
[----:B------:R-:W-:-:S06]  /*1c70*/  UISETP.GT.AND UP0, UPT, UR7, UR5, UPT ;  /* 0x000000050700728c */ /* 0x000fcc000bf04270 */
[----:B--2---:R1:W2:Y:S03]  /*1c80*/  SYNCS.PHASECHK.TRANS64.TRYWAIT P0, [UR8+0x28], R2 ;  /* 0x00002802ff0075a7 */ /* 0x0042a60008001108 */
[----:B------:R-:W-:Y:S05]  /*1c90*/  BRA.U !UP0, `(.L_x_32) ;  /* 0x0000000108bc7547 */ /* 0x000fea000b800000 */
[----:B------:R-:W-:Y:S01]  /*1ca0*/  UIADD3 UR26, UPT, UPT, UR24, UR25, URZ ;  /* 0x00000019181a7290 */ /* 0x000fe2000fffe0ff */
[----:B------:R-:W-:-:S11]  /*1cb0*/  UMOV UR27, UR23 ;  /* 0x00000017001b7c82 */ /* 0x000fd60008000000 */
.L_x_38:
[----:B------:R-:W-:Y:S01]  /*1cc0*/  ULEA UR17, UR27, UR6, 0x3 ;  /* 0x000000061b117291 */ /* 0x000fe2000f8e18ff */
[----:B--2---:R-:W-:Y:S01]  /*1cd0*/  @P5 MOV R3, 0x8000 ;  /* 0x0000800000035802 */ /* 0x004fe20000000f00 */
[----:B-12---:R-:W-:Y:S10]  /*1ce0*/  @P0 BRA `(.L_x_33) ;  /* 0x00000000000c0947 */ /* 0x006ff40003800000 */
[----:B------:R-:W-:-:S04]  /*1cf0*/  SHF.L.U32 R5, R15, 0x1f, RZ ;  /* 0x0000001f0f057819 */ /* 0x000fc800000006ff */
[----:B------:R-:W2:Y:S02]  /*1d00*/  SYNCS.PHASECHK.TRANS64.TRYWAIT P0, [UR17+0x28], R5 ;  /* 0x00002805ff0075a7 */ /* 0x000ea40008001111 */
[----:B--2---:R-:W-:Y:S05]  /*1d10*/  @!P0 BRA `(.L_x_34) ;  /* 0x0000005c00888947 */ /* 0x004fea0003800000 */
.L_x_33:
[----:B------:R2:W-:Y:S01]  /*1d20*/  @P5 SYNCS.ARRIVE.TRANS64 RZ, [UR17], R3 ;  /* 0x00000003ffff59a7 */ /* 0x0005e20008000011 */
[----:B------:R-:W-:-:S04]  /*1d30*/  ULOP3.LUT UR8, UR22, 0x2, URZ, 0xfc, !UPT ;  /* 0x0000000216087892 */ /* 0x000fc8000f8efcff */
[----:B------:R-:W-:-:S09]  /*1d40*/  UISETP.NE.AND UP0, UPT, UR8, 0x2, UPT ;  /* 0x000000020800788c */ /* 0x000fd2000bf05270 */
[----:B------:R-:W-:Y:S05]  /*1d50*/  BRA.U UP0, `(.L_x_35) ;  /* 0x0000000100047547 */ /* 0x000fea000b800000 */
[----:B------:R-:W-:Y:S05]  /*1d60*/  BPT.TRAP 0x1 ;  /* 0x000000040000795c */ /* 0x000fea0000300000 */
.L_x_35:
[----:B------:R-:W-:Y:S04]  /*1d70*/  BSSY.RECONVERGENT B0, `(.L_x_36) ;  /* 0x0000003000007945 */ /* 0x000fe80003800200 */
[----:B------:R-:W-:Y:S05]  /*1d80*/  @!P4 BRA `(.L_x_37) ;  /* 0x000000000004c947 */ /* 0x000fea0003800000 */
[----:B------:R-:W-:Y:S05]  /*1d90*/  BPT.TRAP 0x1 ;  /* 0x000000040000795c */ /* 0x000fea0000300000 */
.L_x_37:
[----:B------:R-:W-:Y:S05]  /*1da0*/  BSYNC.RECONVERGENT B0 ;  /* 0x0000000000007941 */ /* 0x000fea0003800200 */
.L_x_36:
[----:B------:R-:W-:Y:S02]  /*1db0*/  UIADD3 UR23, UPT, UPT, UR27, 0x1, URZ ;  /* 0x000000011b177890 */ /* 0x000fe4000fffe0ff */
[----:B------:R-:W-:Y:S02]  /*1dc0*/  UIADD3 UR32, UP1, UPT, UR14, 0x80, URZ ;  /* 0x000000800e207890 */ /* 0x000fe4000ff3e0ff */
[----:B------:R-:W-:Y:S02]  /*1dd0*/  UISETP.NE.AND UP0, UPT, UR23, 0x5, UPT ;  /* 0x000000051700788c */ /* 0x000fe4000bf05270 */
[----:B------:R-:W-:Y:S02]  /*1de0*/  USHF.L.U32 UR18, UR25, 0x7, URZ ;  /* 0x0000000719127899 */ /* 0x000fe400080006ff */
[----:B------:R-:W-:Y:S02]  /*1df0*/  USEL UR9, URZ, 0x1, UP0 ;  /* 0x00000001ff097887 */ /* 0x000fe40008000000 */
[----:B------:R-:W-:-:S02]  /*1e00*/  USEL UR23, UR23, URZ, UP0 ;  /* 0x000000ff17177287 */ /* 0x000fc40008000000 */
[----:B------:R-:W-:Y:S02]  /*1e10*/  UIADD3 UR30, UP0, UPT, UR14, 0x180, URZ ;  /* 0x000001800e1e7890 */ /* 0x000fe4000ff1e0ff */
[----:B------:R-:W-:Y:S01]  /*1e20*/  ULEA UR8, UR23, UR6, 0x3 ;  /* 0x0000000617087291 */ /* 0x000fe2000f8e18ff */
[----:B------:R-:W-:Y:S01]  /*1e30*/  LOP3.LUT R15, R15, UR9, RZ, 0x3c, !PT ;  /* 0x000000090f0f7c12 */ /* 0x000fe2000f8e3cff */
[----:B------:R-:W-:Y:S02]  /*1e40*/  ULOP3.LUT UR17, UR17, 0xfefffff8, URZ, 0xc0, !UPT ;  /* 0xfefffff811117892 */ /* 0x000fe4000f8ec0ff */
[----:B------:R-:W-:Y:S01]  /*1e50*/  UIADD3.X UR33, UPT, UPT, URZ, UR15, URZ, UP1, !UPT ;  /* 0x0000000fff217290 */ /* 0x000fe20008ffe4ff */
[----:B-1----:R-:W-:Y:S01]  /*1e60*/  SHF.L.U32 R2, R15, 0x1f, RZ ;  /* 0x0000001f0f027819 */ /* 0x002fe200000006ff */
[----:B------:R-:W-:Y:S01]  /*1e70*/  UIADD3.X UR31, UPT, UPT, URZ, UR15, URZ, UP0, !UPT ;  /* 0x0000000fff1f7290 */ /* 0x000fe200087fe4ff */
[----:B------:R-:W-:Y:S02]  /*1e80*/  UMOV UR28, 0x0 ;  /* 0x00000000001c7882 */ /* 0x000fe40000000000 */
[----:B------:R4:W1:Y:S01]  /*1e90*/  SYNCS.PHASECHK.TRANS64.TRYWAIT P0, [UR8+0x28], R2 ;  /* 0x00002802ff0075a7 */ /* 0x0008620008001108 */
[----:B------:R-:W-:Y:S01]  /*1ea0*/  ULEA UR8, UR27, UR6, 0xd ;  /* 0x000000061b087291 */ /* 0x000fe2000f8e68ff */
[----:B------:R-:W-:Y:S01]  /*1eb0*/  UMOV UR29, 0x10000000 ;  /* 0x10000000001d7882 */ /* 0x000fe20000000000 */
[----:B------:R-:W-:-:S02]  /*1ec0*/  UMOV UR19, UR35 ;  /* 0x0000002300137c82 */ /* 0x000fc40008000000 */
[----:B------:R-:W-:Y:S02]  /*1ed0*/  UIADD3 UR16, UPT, UPT, UR8, 0x4300, URZ ;  /* 0x0000430008107890 */ /* 0x000fe4000fffe0ff */
[----:B------:R-:W-:Y:S01]  /*1ee0*/  UIADD3 UR8, UPT, UPT, UR8, 0xe300, URZ ;  /* 0x0000e30008087890 */ /* 0x000fe2000fffe0ff */
[----:B------:R-:W-:Y:S01]  /*1ef0*/  UMOV UR20, UR36 ;  /* 0x0000002400147c82 */ /* 0x000fe20008000000 */
[----:B------:R-:W-:Y:S01]  /*1f00*/  UMOV UR12, UR36 ;  /* 0x00000024000c7c82 */ /* 0x000fe20008000000 */
[----:B------:R-:W-:Y:S01]  /*1f10*/  UMOV UR9, UR17 ;  /* 0x0000001100097c82 */ /* 0x000fe20008000000 */
[----:B------:R-:W-:Y:S01]  /*1f20*/  UMOV UR10, UR18 ;  /* 0x00000012000a7c82 */ /* 0x000fe20008000000 */
[----:B------:R-:W-:Y:S02]  /*1f30*/  UIADD3 UR25, UPT, UPT, UR25, 0x1, URZ ;  /* 0x0000000119197890 */ /* 0x000fe4000fffe0ff */
[----:B------:R4:W-:Y:S01]  /*1f40*/  UTMALDG.3D.2CTA [UR16], [UR32], desc[UR28] ;  /* 0x00001c10200075b4 */ /* 0x0009e20008211000 */
[----:B------:R-:W-:Y:S01]  /*1f50*/  UMOV UR27, UR23 ;  /* 0x00000017001b7c82 */ /* 0x000fe20008000000 */
[----:B------:R-:W-:Y:S01]  /*1f60*/  UISETP.NE.AND UP0, UPT, UR25, UR26, UPT ;  /* 0x0000001a1900728c */ /* 0x000fe2000bf05270 */
[----:B------:R4:W-:Y:S08]  /*1f70*/  UTMALDG.3D.2CTA [UR8], [UR30], desc[UR28] ;  /* 0x00001c081e0075b4 */ /* 0x0009f00008211000 */
[----:B----4-:R-:W-:Y:S05]  /*1f80*/  BRA.U UP0, `(.L_x_38) ;  /* 0xfffffffd004c7547 */ /* 0x010fea000b83ffff */
.L_x_32:
[----:B-1----:R-:W-:Y:S01]  /*1f90*/  LEA R2, R14, UR6, 0x3 ;  /* 0x000000060e027c11 */ /* 0x002fe2000f8e18ff */
[----:B------:R-:W-:Y:S01]  /*1fa0*/  NOP ;  /* 0x0000000000007918 */ /* 0x000fe20000000000 */
[----:B--2---:R-:W-:Y:S02]  /*1fb0*/  SHF.L.U32 R3, R12, 0x1f, RZ ;  /* 0x0000001f0c037819 */ /* 0x004fe400000006ff */
[----:B------:R-:W-:Y:S02]  /*1fc0*/  LEA R4, R14, UR6, 0x4 ;  /* 0x000000060e047c11 */ /* 0x000fe4000f8e20ff */
[----:B------:R-:W1:Y:S02]  /*1fd0*/  SYNCS.PHASECHK.TRANS64.TRYWAIT P0, [R2+URZ+0x80], R3 ;  /* 0x00008003020075a7 */ /* 0x000e6400080011ff */
[----:B-1----:R-:W-:Y:S05]  /*1fe0*/  @!P0 BRA `(.L_x_39) ;  /* 0x0000005800ec8947 */ /* 0x002fea0003800000 */
.L_x_127:
[----:B------:R-:W2:Y:S01]  /*1ff0*/  LDS.128 R4, [R4+0x110] ;  /* 0x0001100004047984 */ /* 0x000ea20000000c00 */
[----:B------:R-:W-:Y:S01]  /*2000*/  ISETP.GE.AND P0, PT, R40, 0x1, PT ;  /* 0x000000012800780c */ /* 0x000fe20003f06270 */
[----:B-1----:R-:W-:Y:S01]  /*2010*/  VIADD R2, R2, 0x90 ;  /* 0x0000009002027836 */ /* 0x002fe20000000000 */
[----:B------:R-:W-:Y:S01]  /*2020*/  @!PT LDS RZ, [RZ] ;  /* 0x00000000fffff984 */ /* 0x000fe20000000800 */
[----:B------:R-:W-:Y:S01]  /*2030*/  @!PT LDS RZ, [RZ] ;  /* 0x00000000fffff984 */ /* 0x000fe20000000800 */
[----:B------:R-:W-:Y:S01]  /*2040*/  @!PT LDS RZ, [RZ] ;  /* 0x00000000fffff984 */ /* 0x000fe20000000800 */
[----:B------:R-:W-:Y:S01]  /*2050*/  @!PT LDS RZ, [RZ] ;  /* 0x00000000fffff984 */ /* 0x000fe20000000800 */
[----:B------:R1:W-:Y:S06]  /*2060*/  MEMBAR.ALL.CTA ;  /* 0x0000000000007992 */ /* 0x0003ec0000008000 */
[----:B-1----:R-:W1:Y:S01]  /*2070*/  FENCE.VIEW.ASYNC.S ;  /* 0x00000000000073c6 */ /* 0x002e620000000000 */
[----:B------:R-:W-:-:S04]  /*2080*/  PRMT R2, RZ, 0x654, R2 ;  /* 0x00000654ff027816 */ /* 0x000fc80000000002 */
[----:B-1----:R1:W-:Y:S01]  /*2090*/  SYNCS.ARRIVE.TRANS64.RED.A1T0 RZ, [R2+URZ], RZ ;  /* 0x000000ff02ff79a7 */ /* 0x0023e200081004ff */
[----:B--2---:R-:W-:-:S13]  /*20a0*/  LOP3.LUT P2, RZ, R6, 0x1, RZ, 0xc0, !PT ;  /* 0x0000000106ff7812 */ /* 0x004fda000784c0ff */
[----:B------:R-:W-:Y:S01]  /*20b0*/  @P2 SHF.R.U32.HI R3, RZ, 0x10, R5 ;  /* 0x00000010ff032819 */ /* 0x000fe20000011605 */
[----:B------:R-:W-:Y:S01]  /*20c0*/  VOTEU.ANY UP0, P2 ;  /* 0x0000000000ff7886 */ /* 0x000fe20001000100 */
[----:B------:R-:W-:Y:S02]  /*20d0*/  @P2 MOV R13, R4 ;  /* 0x00000004000d2202 */ /* 0x000fe40000000f00 */
[----:B------:R-:W-:Y:S02]  /*20e0*/  @P2 R2UR.BROADCAST UR8, R3 ;  /* 0x00000000030822ca */ /* 0x000fe400008e0000 */
[----:B------:R-:W-:-:S11]  /*20f0*/  @P2 LOP3.LUT R11, R5, 0xffff, RZ, 0xc0, !PT ;  /* 0x0000ffff050b2812 */ /* 0x000fd600078ec0ff */
[----:B------:R-:W-:Y:S01]  /*2100*/  @UP0 UMOV UR36, UR8 ;  /* 0x0000000800240c82 */ /* 0x000fe20008000000 */
[----:B-1----:R-:W-:Y:S05]  /*2110*/  @!P0 BRA `(.L_x_40) ;  /* 0x0000000000b88947 */ /* 0x002fea0003800000 */
[----:B------:R-:W3:Y:S01]  /*2120*/  LDC.64 R4, c[0x0][0xb18] ;  /* 0x0002c600ff047b82 */ /* 0x000ee20000000a00 */
[----:B------:R-:W-:-:S07]  /*2130*/  ISETP.NE.AND P3, PT, R40, 0x1, PT ;  /* 0x000000012800780c */ /* 0x000fce0003f65270 */
[----:B------:R-:W1:Y:S08]  /*2140*/  LDC.64 R6, c[0x0][0xb10] ;  /* 0x0002c400ff067b82 */ /* 0x000e700000000a00 */
[----:B------:R-:W2:Y:S08]  /*2150*/  LDC R17, c[0x0][0xb20] ;  /* 0x0002c800ff117b82 */ /* 0x000eb00000000800 */
[----:B------:R-:W4:Y:S01]  /*2160*/  LDC R18, c[0x0][0xb0c] ;  /* 0x0002c300ff127b82 */ /* 0x000f220000000800 */
[----:B---3--:R-:W-:Y:S01]  /*2170*/  IMAD.HI.U32 R22, R0, R5, RZ ;  /* 0x0000000500167227 */ /* 0x008fe200078e00ff */
[----:B------:R-:W-:-:S06]  /*2180*/  ISETP.NE.AND P0, PT, R4, 0x1, PT ;  /* 0x000000010400780c */ /* 0x000fcc0003f05270 */
[----:B------:R-:W3:Y:S01]  /*2190*/  LDC.64 R2, c[0x0][0xb28] ;  /* 0x0002ca00ff027b82 */ /* 0x000ee20000000a00 */
[----:B-1----:R-:W-:-:S04]  /*21a0*/  IMAD.HI.U32 R20, R9, R6, RZ ;  /* 0x0000000609147227 */ /* 0x002fc800078e00ff */
[----:B------:R-:W-:Y:S01]  /*21b0*/  IMAD.HI.U32 R24, R13, R6, RZ ;  /* 0x000000060d187227 */ /* 0x000fe200078e00ff */
[----:B------:R-:W-:Y:S02]  /*21c0*/  SHF.R.U32.HI R20, RZ, R7, R20 ;  /* 0x00000007ff147219 */ /* 0x000fe40000011614 */
[----:B--2---:R-:W-:Y:S01]  /*21d0*/  SHF.R.U32.HI R19, RZ, R17, R22 ;  /* 0x00000011ff137219 */ /* 0x004fe20000011616 */
[----:B------:R-:W-:Y:S01]  /*21e0*/  IMAD.HI.U32 R22, R11, R5, RZ ;  /* 0x000000050b167227 */ /* 0x000fe200078e00ff */
[----:B------:R-:W-:Y:S02]  /*21f0*/  SHF.R.U32.HI R24, RZ, R7, R24 ;  /* 0x00000007ff187219 */ /* 0x000fe40000011618 */
[----:B------:R-:W-:Y:S02]  /*2200*/  SEL R19, R0, R19, !P0 ;  /* 0x0000001300137207 */ /* 0x000fe40004000000 */
[----:B------:R-:W-:Y:S02]  /*2210*/  SHF.R.U32.HI R22, RZ, R17, R22 ;  /* 0x00000011ff167219 */ /* 0x000fe40000011616 */
[----:B----4-:R-:W-:-:S02]  /*2220*/  ISETP.NE.AND P1, PT, R18, 0x1, PT ;  /* 0x000000011200780c */ /* 0x010fc40003f25270 */
[----:B------:R-:W-:Y:S02]  /*2230*/  SEL R5, R11, R22, !P0 ;  /* 0x000000160b057207 */ /* 0x000fe40004000000 */
[----:B------:R-:W-:Y:S02]  /*2240*/  SEL R21, R9, R20, !P1 ;  /* 0x0000001409157207 */ /* 0x000fe40004800000 */
[----:B------:R-:W-:Y:S01]  /*2250*/  SEL R7, R13, R24, !P1 ;  /* 0x000000180d077207 */ /* 0x000fe20004800000 */
[----:B---3--:R-:W-:Y:S01]  /*2260*/  IMAD.HI.U32 R20, R19, R2, RZ ;  /* 0x0000000213147227 */ /* 0x008fe200078e00ff */
[----:B------:R-:W-:-:S03]  /*2270*/  IADD3 R17, PT, PT, -R5, RZ, RZ ;  /* 0x000000ff05117210 */ /* 0x000fc60007ffe1ff */
        /* <DEDUP_REMOVED lines=11> */
[----:B------:R-:W-:-:S04]  /*2330*/  @!P0 IMAD.HI.U32 R20, R7, R2, RZ ;  /* 0x0000000207148227 */ /* 0x000fc800078e00ff */
[----:B------:R-:W-:Y:S01]  /*2340*/  IMAD.MOV R2, RZ, RZ, -R6 ;  /* 0x000000ffff027224 */ /* 0x000fe200078e0a06 */
[----:B------:R-:W-:-:S03]  /*2350*/  @!P0 SHF.R.U32.HI R20, RZ, R3, R20 ;  /* 0x00000003ff148219 */ /* 0x000fc60000011614 */
[----:B------:R-:W-:Y:S01]  /*2360*/  IMAD R2, R40, R2, R5 ;  /* 0x0000000228027224 */ /* 0x000fe200078e0205 */
        /* <DEDUP_REMOVED lines=9> */
.L_x_40:
[----:B------:R-:W1:Y:S02]  /*2400*/  LDCU UR8, c[0x0][0xb30] ;  /* 0x00016600ff0877ac */ /* 0x000e640008000800 */
[----:B-1----:R-:W-:-:S09]  /*2410*/  UISETP.NE.AND UP0, UPT, UR8, 0x1, UPT ;  /* 0x000000010800788c */ /* 0x002fd2000bf05270 */
[----:B------:R-:W-:Y:S05]  /*2420*/  BRA.U UP0, `(.L_x_41) ;  /* 0x0000000100407547 */ /* 0x000fea000b800000 */
[----:B------:R-:W1:Y:S08]  /*2430*/  LDC.64 R4, c[0x0][0xb10] ;  /* 0x0002c400ff047b82 */ /* 0x000e700000000a00 */
[----:B------:R-:W2:Y:S08]  /*2440*/  LDC.64 R2, c[0x0][0xb18] ;  /* 0x0002c600ff027b82 */ /* 0x000eb00000000a00 */
[----:B------:R-:W4:Y:S08]  /*2450*/  LDC R6, c[0x0][0xb20] ;  /* 0x0002c800ff067b82 */ /* 0x000f300000000800 */
[----:B------:R-:W3:Y:S01]  /*2460*/  LDC R18, c[0x0][0xb0c] ;  /* 0x0002c300ff127b82 */ /* 0x000ee20000000800 */
[----:B-1----:R-:W-:-:S05]  /*2470*/  IMAD.HI.U32 R4, R13, R4, RZ ;  /* 0x000000040d047227 */ /* 0x002fca00078e00ff */
[----:B------:R-:W-:Y:S01]  /*2480*/  SHF.R.U32.HI R4, RZ, R5, R4 ;  /* 0x00000005ff047219 */ /* 0x000fe20000011604 */
[----:B--2---:R-:W-:Y:S01]  /*2490*/  IMAD.HI.U32 R3, R11, R3, RZ ;  /* 0x000000030b037227 */ /* 0x004fe200078e00ff */
[----:B------:R-:W-:-:S04]  /*24a0*/  ISETP.NE.AND P0, PT, R2, 0x1, PT ;  /* 0x000000010200780c */ /* 0x000fc80003f05270 */
[----:B----4-:R-:W-:-:S04]  /*24b0*/  SHF.R.U32.HI R6, RZ, R6, R3 ;  /* 0x00000006ff067219 */ /* 0x010fc80000011603 */
[----:B------:R-:W-:Y:S02]  /*24c0*/  SEL R3, R11, R6, !P0 ;  /* 0x000000060b037207 */ /* 0x000fe40004000000 */
[----:B---3--:R-:W-:-:S04]  /*24d0*/  ISETP.NE.AND P1, PT, R18, 0x1, PT ;  /* 0x000000011200780c */ /* 0x008fc80003f25270 */
[----:B------:R-:W-:-:S05]  /*24e0*/  SEL R4, R13, R4, !P1 ;  /* 0x000000040d047207 */ /* 0x000fca0004800000 */
[----:B------:R-:W-:Y:S02]  /*24f0*/  IMAD.IADD R5, R3, 0x1, -R4 ;  /* 0x0000000103057824 */ /* 0x000fe400078e0a04 */
[----:B------:R-:W-:Y:S02]  /*2500*/  IMAD.IADD R3, R4, 0x1, -R3 ;  /* 0x0000000104037824 */ /* 0x000fe400078e0a03 */
[----:B------:R-:W-:Y:S02]  /*2510*/  IMAD R13, R5, R18, R13 ;  /* 0x00000012050d7224 */ /* 0x000fe400078e020d */
[----:B------:R-:W-:-:S07]  /*2520*/  IMAD R11, R3, R2, R11 ;  /* 0x00000002030b7224 */ /* 0x000fce00078e020b */
.L_x_41:
[----:B------:R-:W-:Y:S01]  /*2530*/  VIADD R14, R14, 0x1 ;  /* 0x000000010e0e7836 */ /* 0x000fe20000000000 */
[----:B------:R-:W-:Y:S01]  /*2540*/  PLOP3.LUT P1, PT, PT, PT, PT, 0x80, 0x8 ;  /* 0x000000000008781c */ /* 0x000fe20003f2f070 */
[----:B------:R-:W-:Y:S02]  /*2550*/  IMAD.IADD R21, R13, 0x1, R96 ;  /* 0x000000010d157824 */ /* 0x000fe400078e0260 */
[----:B------:R-:W-:Y:S01]  /*2560*/  IMAD.IADD R20, R11, 0x1, R94 ;  /* 0x000000010b147824 */ /* 0x000fe200078e025e */
[----:B------:R-:W-:-:S04]  /*2570*/  ISETP.NE.AND P0, PT, R14, 0x2, PT ;  /* 0x000000020e00780c */ /* 0x000fc80003f05270 */
[----:B------:R-:W-:Y:S02]  /*2580*/  SEL R3, RZ, 0x1, P0 ;  /* 0x00000001ff037807 */ /* 0x000fe40000000000 */
[----:B------:R-:W-:Y:S02]  /*2590*/  SEL R14, R14, RZ, P0 ;  /* 0x000000ff0e0e7207 */ /* 0x000fe40000000000 */
[----:B------:R-:W-:Y:S01]  /*25a0*/  LOP3.LUT R12, R12, R3, RZ, 0x3c, !PT ;  /* 0x000000030c0c7212 */ /* 0x000fe200078e3cff */
[----:B------:R-:W-:Y:S06]  /*25b0*/  @P2 BRA `(.L_x_42) ;  /* 0xfffffff000642947 */ /* 0x000fec000383ffff */
[----:B------:R-:W-:Y:S01]  /*25c0*/  UIADD3 UR6, UPT, UPT, UR6, 0x28, URZ ;  /* 0x0000002806067890 */ /* 0x000fe2000fffe0ff */
[----:B------:R-:W-:-:S03]  /*25d0*/  SHF.L.U32 R3, R15, 0x1f, RZ ;  /* 0x0000001f0f037819 */ /* 0x000fc600000006ff */
[----:B------:R-:W-:-:S09]  /*25e0*/  ULEA UR4, UR23, UR6, 0x3 ;  /* 0x0000000617047291 */ /* 0x000fd2000f8e18ff */
[----:B------:R-:W1:Y:S02]  /*25f0*/  SYNCS.PHASECHK.TRANS64.TRYWAIT P0, [UR4], R3 ;  /* 0x00000003ff0075a7 */ /* 0x000e640008001104 */
[----:B-1----:R-:W-:Y:S05]  /*2600*/  @!P0 BRA `(.L_x_43) ;  /* 0x0000005400788947 */ /* 0x002fea0003800000 */
.L_x_129:
[----:B------:R-:W-:-:S04]  /*2610*/  UIADD3 UR5, UPT, UPT, UR23, 0x1, URZ ;  /* 0x0000000117057890 */ /* 0x000fc8000fffe0ff */
[----:B------:R-:W-:-:S04]  /*2620*/  UISETP.NE.AND UP0, UPT, UR5, 0x5, UPT ;  /* 0x000000050500788c */ /* 0x000fc8000bf05270 */
[----:B------:R-:W-:Y:S02]  /*2630*/  USEL UR7, URZ, 0x1, UP0 ;  /* 0x00000001ff077887 */ /* 0x000fe40008000000 */
[----:B------:R-:W-:-:S04]  /*2640*/  USEL UR5, UR5, URZ, UP0 ;  /* 0x000000ff05057287 */ /* 0x000fc80008000000 */
[----:B------:R-:W-:Y:S01]  /*2650*/  ULEA UR4, UR5, UR6, 0x3 ;  /* 0x0000000605047291 */ /* 0x000fe2000f8e18ff */
[----:B------:R-:W-:-:S04]  /*2660*/  LOP3.LUT R2, R15, UR7, RZ, 0x3c, !PT ;  /* 0x000000070f027c12 */ /* 0x000fc8000f8e3cff */
[----:B-1----:R-:W-:-:S04]  /*2670*/  SHF.L.U32 R3, R2, 0x1f, RZ ;  /* 0x0000001f02037819 */ /* 0x002fc800000006ff */
[----:B------:R-:W1:Y:S02]  /*2680*/  SYNCS.PHASECHK.TRANS64.TRYWAIT P0, [UR4], R3 ;  /* 0x00000003ff0075a7 */ /* 0x000e640008001104 */
[----:B-1----:R-:W-:Y:S05]  /*2690*/  @!P0 BRA `(.L_x_44) ;  /* 0x00000054006c8947 */ /* 0x002fea0003800000 */
.L_x_131:
        /* <DEDUP_REMOVED lines=9> */
.L_x_133:
        /* <DEDUP_REMOVED lines=9> */
.L_x_135:
[----:B------:R-:W-:-:S04]  /*27c0*/  UIADD3 UR5, UPT, UPT, UR5, 0x1, URZ ;  /* 0x0000000105057890 */ /* 0x000fc8000fffe0ff */
[----:B------:R-:W-:-:S04]  /*27d0*/  UISETP.NE.AND UP0, UPT, UR5, 0x5, UPT ;  /* 0x000000050500788c */ /* 0x000fc8000bf05270 */
[----:B------:R-:W-:Y:S02]  /*27e0*/  USEL UR4, URZ, 0x1, UP0 ;  /* 0x00000001ff047887 */ /* 0x000fe40008000000 */
[----:B------:R-:W-:-:S04]  /*27f0*/  USEL UR5, UR5, URZ, UP0 ;  /* 0x000000ff05057287 */ /* 0x000fc80008000000 */
[----:B------:R-:W-:Y:S01]  /*2800*/  ULEA UR5, UR5, UR6, 0x3 ;  /* 0x0000000605057291 */ /* 0x000fe2000f8e18ff */
[----:B-1----:R-:W-:-:S04]  /*2810*/  LOP3.LUT R3, R2, UR4, RZ, 0x3c, !PT ;  /* 0x0000000402037c12 */ /* 0x002fc8000f8e3cff */
[----:B------:R-:W-:Y:S01]  /*2820*/  SHF.L.U32 R3, R3, 0x1f, RZ ;  /* 0x0000001f03037819 */ /* 0x000fe200000006ff */
[----:B---3--:R-:W-:-:S07]  /*2830*/  IMAD.U32 R0, RZ, RZ, UR5 ;  /* 0x00000005ff007e24 */ /* 0x008fce000f8e00ff */
.L_x_47:
[----:B-1----:R1:W2:Y:S02]  /*2840*/  SYNCS.PHASECHK.TRANS64.TRYWAIT P0, [R0+URZ], R3 ;  /* 0x00000003000075a7 */ /* 0x0022a400080011ff */
[----:B--2---:R-:W-:Y:S05]  /*2850*/  @!P0 NANOSLEEP.SYNCS 0x989680 ;  /* 0x009896800000895d */ /* 0x004fea0003900000 */
[----:B------:R-:W2:Y:S02]  /*2860*/  @!P0 SYNCS.PHASECHK.TRANS64 P0, [R0+URZ], R3 ;  /* 0x00000003000085a7 */ /* 0x000ea400080010ff */
[----:B--2---:R-:W-:Y:S05]  /*2870*/  @P0 EXIT ;  /* 0x000000000000094d */ /* 0x004fea0003800000 */
[----:B------:R-:W-:Y:S05]  /*2880*/  BRA `(.L_x_47) ;  /* 0xfffffffc00ec7947 */ /* 0x000fea000383ffff */
.L_x_22:
[----:B------:R-:W-:-:S04]  /*2890*/  UISETP.NE.AND UP1, UPT, UR37, URZ, UPT ;  /* 0x000000ff2500728c */ /* 0x000fc8000bf25270 */
[----:B------:R-:W-:-:S09]  /*28a0*/  UISETP.NE.OR UP1, UPT, UR10, 0x1, UP1 ;  /* 0x000000010a00788c */ /* 0x000fd20008f25670 */
[----:B------:R-:W-:Y:S05]  /*28b0*/  BRA.U UP1, `(.L_x_48) ;  /* 0x00000005014c7547 */ /* 0x000fea000b800000 */
[----:B------:R-:W-:Y:S01]  /*28c0*/  HFMA2 R11, -RZ, RZ, 0, 0 ;  /* 0x00000000ff0b7431 */ /* 0x000fe200000001ff */
[----:B------:R-:W-:Y:S01]  /*28d0*/  ISETP.GE.U32.AND P2, PT, R10, 0x2, PT ;  /* 0x000000020a00780c */ /* 0x000fe20003f46070 */
[----:B------:R-:W-:Y:S01]  /*28e0*/  IMAD.MOV.U32 R12, RZ, RZ, 0x1 ;  /* 0x00000001ff0c7424 */ /* 0x000fe200078e00ff */
[----:B------:R-:W-:Y:S01]  /*28f0*/  CS2R R8, SRZ ;  /* 0x0000000000087805 */ /* 0x000fe2000001ff00 */
[----:B------:R-:W-:Y:S01]  /*2900*/  IMAD.MOV.U32 R3, RZ, RZ, RZ ;  /* 0x000000ffff037224 */ /* 0x000fe200078e00ff */
[----:B------:R-:W-:Y:S01]  /*2910*/  UMOV UR4, 0x400 ;  /* 0x0000040000047882 */ /* 0x000fe20000000000 */
[----:B------:R-:W-:Y:S01]  /*2920*/  UMOV UR6, URZ ;  /* 0x000000ff00067c82 */ /* 0x000fe20008000000 */
[----:B------:R-:W-:-:S12]  /*2930*/  ULEA UR37, UR37, UR4, 0x18 ;  /* 0x0000000425257291 */ /* 0x000fd8000f8ec0ff */
.L_x_52:
[----:B------:R-:W-:Y:S02]  /*2940*/  LEA R0, R3, UR37, 0x3 ;  /* 0x0000002503007c11 */ /* 0x000fe4000f8e18ff */
[----:B------:R-:W-:-:S03]  /*2950*/  SHF.L.U32 R5, R8, 0x1f, RZ ;  /* 0x0000001f08057819 */ /* 0x000fc600000006ff */
[----:B------:R-:W-:Y:S01]  /*2960*/  VIADD R4, R0, 0xf0 ;  /* 0x000000f000047836 */ /* 0x000fe20000000000 */
[----:B------:R-:W1:Y:S02]  /*2970*/  SYNCS.PHASECHK.TRANS64.TRYWAIT P0, [R0+URZ+0xe0], R5 ;  /* 0x0000e005000075a7 */ /* 0x000e6400080011ff */
[----:B-1----:R-:W-:Y:S05]  /*2980*/  @!P0 BRA `(.L_x_49) ;  /* 0x0000005000f88947 */ /* 0x002fea0003800000 */
.L_x_136:
[----:B------:R-:W-:Y:S01]  /*2990*/  ULEA UR5, UR6, UR37, 0x3 ;  /* 0x0000002506057291 */ /* 0x000fe2000f8e18ff */
[----:B------:R-:W-:Y:S01]  /*29a0*/  PRMT R4, RZ, 0x654, R4 ;  /* 0x00000654ff047816 */ /* 0x000fe20000000004 */
[----:B-1----:R-:W-:Y:S01]  /*29b0*/  @!P2 IMAD.MOV.U32 R5, RZ, RZ, 0x10 ;  /* 0x00000010ff05a424 */ /* 0x002fe200078e00ff */
[----:B------:R-:W-:Y:S01]  /*29c0*/  SHF.L.U32 R7, R12, 0x1f, RZ ;  /* 0x0000001f0c077819 */ /* 0x000fe200000006ff */
[----:B------:R-:W-:Y:S01]  /*29d0*/  UIADD3 UR4, UPT, UPT, UR5, 0x80, URZ ;  /* 0x0000008005047890 */ /* 0x000fe2000fffe0ff */
[----:B------:R1:W-:Y:S05]  /*29e0*/  SYNCS.ARRIVE.TRANS64.RED.A1T0 RZ, [R4+URZ], RZ ;  /* 0x000000ff04ff79a7 */ /* 0x0003ea00081004ff */
[----:B------:R-:W-:Y:S01]  /*29f0*/  IMAD.U32 R13, RZ, RZ, UR4 ;  /* 0x00000004ff0d7e24 */ /* 0x000fe2000f8e00ff */
[----:B------:R-:W2:Y:S04]  /*2a00*/  SYNCS.PHASECHK.TRANS64.TRYWAIT P0, [UR5+0x90], R7 ;  /* 0x00009007ff0075a7 */ /* 0x000ea80008001105 */
[----:B------:R-:W-:Y:S01]  /*2a10*/  PRMT R13, R10, 0x654, R13 ;  /* 0x000006540a0d7816 */ /* 0x000fe2000000000d */
[----:B-12---:R-:W-:Y:S06]  /*2a20*/  @!P0 BRA `(.L_x_50) ;  /* 0x0000005000e48947 */ /* 0x006fec0003800000 */
.L_x_138:
[----:B------:R-:W-:Y:S01]  /*2a30*/  ULEA UR4, UR6, UR37, 0x4 ;  /* 0x0000002506047291 */ /* 0x000fe2000f8e20ff */
[----:B------:R-:W-:Y:S01]  /*2a40*/  SEL R2, R13, R2, !P2 ;  /* 0x000000020d027207 */ /* 0x000fe20005000000 */
[----:B------:R-:W-:Y:S01]  /*2a50*/  UIADD3 UR5, UPT, UPT, UR5, 0x80, URZ ;  /* 0x0000008005057890 */ /* 0x000fe2000fffe0ff */
[----:B-1----:R-:W-:Y:S01]  /*2a60*/  LEA R0, R11, UR37, 0x3 ;  /* 0x000000250b007c11 */ /* 0x002fe2000f8e18ff */
[----:B------:R-:W-:Y:S01]  /*2a70*/  UIADD3 UR4, UPT, UPT, UR4, 0x110, URZ ;  /* 0x0000011004047890 */ /* 0x000fe2000fffe0ff */
[----:B------:R1:W-:Y:S01]  /*2a80*/  @!P2 SYNCS.ARRIVE.TRANS64.RED RZ, [R2+URZ], R5 ;  /* 0x0000000502ffa9a7 */ /* 0x0003e200080004ff */
[----:B------:R-:W-:Y:S01]  /*2a90*/  UIADD3 UR6, UPT, UPT, UR6, 0x1, URZ ;  /* 0x0000000106067890 */ /* 0x000fe2000fffe0ff */
[----:B------:R-:W-:-:S03]  /*2aa0*/  VIADD R3, R3, 0x1 ;  /* 0x0000000103037836 */ /* 0x000fc60000000000 */
[----:B------:R-:W-:Y:S02]  /*2ab0*/  UISETP.NE.AND UP0, UPT, UR6, 0x2, UPT ;  /* 0x000000020600788c */ /* 0x000fe4000bf05270 */
[----:B------:R-:W-:Y:S01]  /*2ac0*/  ISETP.NE.AND P0, PT, R3, 0x2, PT ;  /* 0x000000020300780c */ /* 0x000fe20003f05270 */
[----:B------:R-:W-:Y:S06]  /*2ad0*/  UGETNEXTWORKID.BROADCAST [UR4], [UR5] ;  /* 0x00000000040073ca */ /* 0x000fec0008000100 */
[----:B------:R-:W-:Y:S02]  /*2ae0*/  USEL UR4, URZ, 0x1, UP0 ;  /* 0x00000001ff047887 */ /* 0x000fe40008000000 */
[----:B------:R-:W-:-:S04]  /*2af0*/  USEL UR6, UR6, URZ, UP0 ;  /* 0x000000ff06067287 */ /* 0x000fc80008000000 */
[----:B------:R-:W-:Y:S02]  /*2b00*/  LOP3.LUT R12, R12, UR4, RZ, 0x3c, !PT ;  /* 0x000000040c0c7c12 */ /* 0x000fe4000f8e3cff */
[----:B-1----:R-:W-:-:S04]  /*2b10*/  SHF.L.U32 R5, R9, 0x1f, RZ ;  /* 0x0000001f09057819 */ /* 0x002fc800000006ff */
[----:B------:R-:W1:Y:S02]  /*2b20*/  SYNCS.PHASECHK.TRANS64.TRYWAIT P1, [R0+URZ+0x80], R5 ;  /* 0x00008005000075a7 */ /* 0x000e6400080211ff */
[----:B-1----:R-:W-:Y:S05]  /*2b30*/  @!P1 BRA `(.L_x_51) ;  /* 0x0000005000b89947 */ /* 0x002fea0003800000 */
.L_x_139:
[----:B------:R-:W-:Y:S01]  /*2b40*/  LEA R4, R11, UR37, 0x4 ;  /* 0x000000250b047c11 */ /* 0x000fe2000f8e20ff */
[----:B-1----:R-:W-:Y:S01]  /*2b50*/  VIADD R0, R0, 0x90 ;  /* 0x0000009000007836 */ /* 0x002fe20000000000 */
[----:B------:R-:W-:Y:S01]  /*2b60*/  SEL R3, R3, RZ, P0 ;  /* 0x000000ff03037207 */ /* 0x000fe20000000000 */
[----:B------:R-:W-:-:S03]  /*2b70*/  VIADD R11, R11, 0x1 ;  /* 0x000000010b0b7836 */ /* 0x000fc60000000000 */
[----:B------:R-:W1:Y:S01]  /*2b80*/  LDS.128 R4, [R4+0x110] ;  /* 0x0001100004047984 */ /* 0x000e620000000c00 */
[----:B------:R-:W-:Y:S02]  /*2b90*/  PRMT R0, RZ, 0x654, R0 ;  /* 0x00000654ff007816 */ /* 0x000fe40000000000 */
[C---:B------:R-:W-:Y:S01]  /*2ba0*/  ISETP.NE.AND P1, PT, R11.reuse, 0x2, PT ;  /* 0x000000020b00780c */ /* 0x040fe20003f25270 */
[----:B------:R-:W-:Y:S01]  /*2bb0*/  @!PT LDS RZ, [RZ] ;  /* 0x00000000fffff984 */ /* 0x000fe20000000800 */
[----:B------:R-:W-:Y:S01]  /*2bc0*/  @!PT LDS RZ, [RZ] ;  /* 0x00000000fffff984 */ /* 0x000fe20000000800 */
[----:B------:R-:W-:Y:S01]  /*2bd0*/  @!PT LDS RZ, [RZ] ;  /* 0x00000000fffff984 */ /* 0x000fe20000000800 */
[----:B------:R-:W-:Y:S01]  /*2be0*/  @!PT LDS RZ, [RZ] ;  /* 0x00000000fffff984 */ /* 0x000fe20000000800 */
[----:B------:R2:W-:Y:S06]  /*2bf0*/  MEMBAR.ALL.CTA ;  /* 0x0000000000007992 */ /* 0x0005ec0000008000 */
[----:B--2---:R-:W2:Y:S01]  /*2c00*/  FENCE.VIEW.ASYNC.S ;  /* 0x00000000000073c6 */ /* 0x004ea20000000000 */
[----:B------:R-:W-:Y:S01]  /*2c10*/  SEL R11, R11, RZ, P1 ;  /* 0x000000ff0b0b7207 */ /* 0x000fe20000800000 */
[----:B--2---:R2:W-:Y:S01]  /*2c20*/  SYNCS.ARRIVE.TRANS64.RED.A1T0 RZ, [R0+URZ], RZ ;  /* 0x000000ff00ff79a7 */ /* 0x0045e200081004ff */
[----:B-1----:R-:W-:-:S02]  /*2c30*/  LOP3.LUT P3, RZ, R6, 0x1, RZ, 0xc0, !PT ;  /* 0x0000000106ff7812 */ /* 0x002fc4000786c0ff */
[----:B------:R-:W-:-:S04]  /*2c40*/  SEL R5, RZ, 0x1, P0 ;  /* 0x00000001ff057807 */ /* 0x000fc80000000000 */
[----:B------:R-:W-:Y:S02]  /*2c50*/  LOP3.LUT R8, R8, R5, RZ, 0x3c, !PT ;  /* 0x0000000508087212 */ /* 0x000fe400078e3cff */
[----:B--2---:R-:W-:-:S04]  /*2c60*/  SEL R0, RZ, 0x1, P1 ;  /* 0x00000001ff007807 */ /* 0x004fc80000800000 */
[----:B------:R-:W-:Y:S01]  /*2c70*/  LOP3.LUT R9, R9, R0, RZ, 0x3c, !PT ;  /* 0x0000000009097212 */ /* 0x000fe200078e3cff */
[----:B------:R-:W-:Y:S06]  /*2c80*/  @P3 BRA `(.L_x_52) ;  /* 0xfffffffc002c3947 */ /* 0x000fec000383ffff */
[----:B------:R-:W-:Y:S01]  /*2c90*/  ULEA UR5, UR6, UR37, 0x3 ;  /* 0x0000002506057291 */ /* 0x000fe2000f8e18ff */
[----:B------:R-:W-:-:S08]  /*2ca0*/  SHF.L.U32 R3, R12, 0x1f, RZ ;  /* 0x0000001f0c037819 */ /* 0x000fd000000006ff */
[----:B------:R-:W1:Y:S02]  /*2cb0*/  SYNCS.PHASECHK.TRANS64 P0, [UR5+0x90], R3 ;  /* 0x00009003ff0075a7 */ /* 0x000e640008001005 */
[----:B-1----:R-:W-:Y:S05]  /*2cc0*/  @P0 BRA `(.L_x_53) ;  /* 0x0000000000080947 */ /* 0x002fea0003800000 */
[----:B------:R-:W1:Y:S02]  /*2cd0*/  SYNCS.PHASECHK.TRANS64.TRYWAIT P0, [UR5+0x90], R3 ;  /* 0x00009003ff0075a7 */ /* 0x000e640008001105 */
[----:B-1----:R-:W-:Y:S05]  /*2ce0*/  @!P0 BRA `(.L_x_54) ;  /* 0x0000005000608947 */ /* 0x002fea0003800000 */
.L_x_53:
[----:B------:R-:W-:-:S04]  /*2cf0*/  UIADD3 UR4, UPT, UPT, UR6, 0x1, URZ ;  /* 0x0000000106047890 */ /* 0x000fc8000fffe0ff */
[----:B------:R-:W-:-:S04]  /*2d00*/  UISETP.NE.AND UP0, UPT, UR4, 0x2, UPT ;  /* 0x000000020400788c */ /* 0x000fc8000bf05270 */
[----:B------:R-:W-:Y:S02]  /*2d10*/  USEL UR7, URZ, 0x1, UP0 ;  /* 0x00000001ff077887 */ /* 0x000fe40008000000 */
[----:B------:R-:W-:-:S04]  /*2d20*/  USEL UR4, UR4, URZ, UP0 ;  /* 0x000000ff04047287 */ /* 0x000fc80008000000 */
[----:B------:R-:W-:Y:S01]  /*2d30*/  ULEA UR4, UR4, UR37, 0x3 ;  /* 0x0000002504047291 */ /* 0x000fe2000f8e18ff */
[----:B-1----:R-:W-:-:S04]  /*2d40*/  LOP3.LUT R3, R12, UR7, RZ, 0x3c, !PT ;  /* 0x000000070c037c12 */ /* 0x002fc8000f8e3cff */
[----:B------:R-:W-:-:S04]  /*2d50*/  SHF.L.U32 R0, R3, 0x1f, RZ ;  /* 0x0000001f03007819 */ /* 0x000fc800000006ff */
[----:B------:R-:W1:Y:S02]  /*2d60*/  SYNCS.PHASECHK.TRANS64 P0, [UR4+0x90], R0 ;  /* 0x00009000ff0075a7 */ /* 0x000e640008001004 */
[----:B-1----:R-:W-:Y:S05]  /*2d70*/  @P0 EXIT ;  /* 0x000000000000094d */ /* 0x002fea0003800000 */
[----:B------:R-:W-:Y:S02]  /*2d80*/  SHF.L.U32 R3, R3, 0x1f, RZ ;  /* 0x0000001f03037819 */ /* 0x000fe400000006ff */
[----:B------:R-:W-:-:S07]  /*2d90*/  MOV R0, UR4 ;  /* 0x0000000400007c02 */ /* 0x000fce0008000f00 */
.L_x_55:
[----:B-1----:R1:W2:Y:S02]  /*2da0*/  SYNCS.PHASECHK.TRANS64.TRYWAIT P0, [R0+URZ+0x90], R3 ;  /* 0x00009003000075a7 */ /* 0x0022a400080011ff */
[----:B--2---:R-:W-:Y:S05]  /*2db0*/  @!P0 NANOSLEEP.SYNCS 0x989680 ;  /* 0x009896800000895d */ /* 0x004fea0003900000 */
[----:B------:R-:W2:Y:S02]  /*2dc0*/  @!P0 SYNCS.PHASECHK.TRANS64 P0, [R0+URZ+0x90], R3 ;  /* 0x00009003000085a7 */ /* 0x000ea400080010ff */
[----:B--2---:R-:W-:Y:S05]  /*2dd0*/  @P0 EXIT ;  /* 0x000000000000094d */ /* 0x004fea0003800000 */
[----:B------:R-:W-:Y:S05]  /*2de0*/  BRA `(.L_x_55) ;  /* 0xfffffffc00ec7947 */ /* 0x000fea000383ffff */
.L_x_48:
[----:B------:R-:W-:Y:S05]  /*2df0*/  BRA.U UP4, `(.L_x_56) ;  /* 0x0000001104d87547 */ /* 0x000fea000b800000 */
[----:B------:R-:W-:Y:S01]  /*2e00*/  UMOV UR6, 0x40 ;  /* 0x0000004000067882 */ /* 0x000fe20000000000 */
[----:B------:R-:W-:Y:S01]  /*2e10*/  NOP ;  /* 0x0000000000007918 */ /* 0x000fe20000000000 */
[----:B------:R-:W-:Y:S01]  /*2e20*/  ULEA UR6, UR37, UR6, 0x18 ;  /* 0x0000000625067291 */ /* 0x000fe2000f8ec0ff */
[----:B------:R-:W-:Y:S02]  /*2e30*/  UMOV UR7, 0x400 ;  /* 0x0000040000077882 */ /* 0x000fe40000000000 */
[----:B------:R-:W-:-:S06]  /*2e40*/  ULEA UR37, UR37, UR7, 0x18 ;  /* 0x0000000725257291 */ /* 0x000fcc000f8ec0ff */
[----:B------:R-:W1:Y:S02]  /*2e50*/  LDS.U8 R2, [UR6+0x1c] ;  /* 0x00001c06ff027984 */ /* 0x000e640008000000 */
[----:B-1----:R-:W-:-:S13]  /*2e60*/  ISETP.NE.AND P0, PT, R2, RZ, PT ;  /* 0x000000ff0200720c */ /* 0x002fda0003f05270 */
[----:B------:R-:W-:Y:S05]  /*2e70*/  @P0 BRA `(.L_x_57) ;  /* 0x0000000400080947 */ /* 0x000fea0003800000 */
[----:B------:R-:W-:Y:S02]  /*2e80*/  UISETP.NE.U32.AND UP0, UPT, UR5, 0x1, UPT ;  /* 0x000000010500788c */ /* 0x000fe4000bf05070 */
[----:B------:R-:W-:-:S07]  /*2e90*/  UIADD3 UR8, UPT, UPT, UR6, 0x8, URZ ;  /* 0x0000000806087890 */ /* 0x000fce000fffe0ff */
[----:B------:R-:W-:Y:S05]  /*2ea0*/  BRA.U !UP0, `(.L_x_58) ;  /* 0x00000001089c7547 */ /* 0x000fea000b800000 */
[----:B------:R-:W-:Y:S01]  /*2eb0*/  ELECT P0, URZ, PT ;  /* 0x0000000000ff782f */ /* 0x000fe20003800000 */
[----:B------:R-:W-:-:S12]  /*2ec0*/  BSSY B0, `(.L_x_58) ;  /* 0x0000025000007945 */ /* 0x000fd80003800000 */
[----:B------:R-:W-:Y:S05]  /*2ed0*/  @!P0 BRA `(.L_x_59) ;  /* 0x00000000008c8947 */ /* 0x000fea0003800000 */
[----:B------:R-:W-:-:S05]  /*2ee0*/  UMOV UR7, 0x10 ;  /* 0x0000001000077882 */ /* 0x000fca0000000000 */
[----:B------:R-:W-:Y:S04]  /*2ef0*/  DEPBAR.LE SB1, 0x36 ;  /* 0x00009d800000791a */ /* 0x000fe80000000000 */
[----:B------:R-:W1:Y:S02]  /*2f00*/  UTCATOMSWS.2CTA.FIND_AND_SET.ALIGN UP1, UR7, UR7 ;  /* 0x00000007000775e3 */ /* 0x000e640008220800 */
[----:B-1----:R-:W-:Y:S01]  /*2f10*/  MOV R11, UR7 ;  /* 0x00000007000b7c02 */ /* 0x002fe20008000f00 */
[----:B------:R-:W-:Y:S06]  /*2f20*/  BRA.U UP1, `(.L_x_60) ;  /* 0x0000000101187547 */ /* 0x000fec000b800000 */
.L_x_61:
[----:B------:R-:W-:Y:S05]  /*2f30*/  NANOSLEEP 0x64 ;  /* 0x000000640000795d */ /* 0x000fea0003800000 */
[----:B------:R-:W-:-:S05]  /*2f40*/  UMOV UR7, 0x10 ;  /* 0x0000001000077882 */ /* 0x000fca0000000000 */
[----:B------:R-:W-:Y:S04]  /*2f50*/  DEPBAR.LE SB1, 0x36 ;  /* 0x00009d800000791a */ /* 0x000fe80000000000 */
[----:B------:R-:W1:Y:S02]  /*2f60*/  UTCATOMSWS.2CTA.FIND_AND_SET.ALIGN UP1, UR7, UR7 ;  /* 0x00000007000775e3 */ /* 0x000e640008220800 */
[----:B-1----:R-:W-:Y:S01]  /*2f70*/  MOV R11, UR7 ;  /* 0x00000007000b7c02 */ /* 0x002fe20008000f00 */
[----:B------:R-:W-:Y:S05]  /*2f80*/  BRA.U !UP1, `(.L_x_61) ;  /* 0xfffffffd09e87547 */ /* 0x000fea000b83ffff */
.L_x_60:
[----:B------:R-:W1:Y:S01]  /*2f90*/  LDS R5, [UR6+0x10] ;  /* 0x00001006ff057984 */ /* 0x000e620008000800 */
[----:B------:R-:W-:Y:S01]  /*2fa0*/  IMAD.U32 R3, RZ, RZ, UR37 ;  /* 0x00000025ff037e24 */ /* 0x000fe2000f8e00ff */
[----:B------:R-:W-:-:S03]  /*2fb0*/  MOV R2, UR4 ;  /* 0x0000000400027c02 */ /* 0x000fc60008000f00 */
[----:B------:R-:W-:Y:S01]  /*2fc0*/  VIADD R3, R3, 0x130 ;  /* 0x0000013003037836 */ /* 0x000fe20000000000 */
[----:B-1----:R-:W-:-:S04]  /*2fd0*/  SHF.L.U32 R5, R5, 0x1f, RZ ;  /* 0x0000001f05057819 */ /* 0x002fc800000006ff */
[----:B------:R-:W1:Y:S02]  /*2fe0*/  SYNCS.PHASECHK.TRANS64.TRYWAIT P0, [UR6+0x8], R5 ;  /* 0x00000805ff0075a7 */ /* 0x000e640008001106 */
[----:B-1----:R-:W-:Y:S05]  /*2ff0*/  @P0 BRA `(.L_x_62) ;  /* 0x0000000000080947 */ /* 0x002fea0003800000 */
[----:B------:R-:W1:Y:S02]  /*3000*/  SYNCS.PHASECHK.TRANS64.TRYWAIT P0, [UR6+0x8], R5 ;  /* 0x00000805ff0075a7 */ /* 0x000e640008001106 */
[----:B-1----:R-:W-:Y:S05]  /*3010*/  @!P0 BRA `(.L_x_63) ;  /* 0x0000004c00ac8947 */ /* 0x002fea0003800000 */
.L_x_62:
[----:B-1----:R-:W-:Y:S01]  /*3020*/  HFMA2 R4, -RZ, RZ, 0, 5.9604644775390625e-08 ;  /* 0x00000001ff047431 */ /* 0x002fe200000001ff */
[----:B------:R-:W-:Y:S01]  /*3030*/  UPRMT UR7, UR4, 0x654, UR8 ;  /* 0x0000065404077896 */ /* 0x000fe20008000008 */
[----:B------:R-:W-:Y:S01]  /*3040*/  IMAD.MOV.U32 R6, RZ, RZ, 0xffff ;  /* 0x0000ffffff067424 */ /* 0x000fe200078e00ff */
[----:B------:R-:W-:Y:S01]  /*3050*/  PRMT R2, R2, 0x654, R3 ;  /* 0x0000065402027816 */ /* 0x000fe20000000003 */
[----:B------:R-:W-:Y:S02]  /*3060*/  IMAD.MOV.U32 R5, RZ, RZ, 0x4 ;  /* 0x00000004ff057424 */ /* 0x000fe400078e00ff */
[----:B------:R-:W-:Y:S01]  /*3070*/  IMAD.SHL.U32 R9, R11, 0x20, RZ ;  /* 0x000000200b097824 */ /* 0x000fe200078e00ff */
[----:B------:R-:W-:Y:S02]  /*3080*/  MOV R3, UR7 ;  /* 0x0000000700037c02 */ /* 0x000fe40008000f00 */
[-C--:B------:R-:W-:Y:S01]  /*3090*/  SHF.L.U32 R7, R6, R11.reuse, RZ ;  /* 0x0000000b06077219 */ /* 0x080fe200000006ff */
[----:B------:R1:W-:Y:S01]  /*30a0*/  SYNCS.ARRIVE.TRANS64.RED RZ, [UR7], R5 ;  /* 0x00000005ffff79a7 */ /* 0x0003e20008000407 */
[----:B------:R-:W-:Y:S01]  /*30b0*/  SHF.L.U32 R6, R4, R11, RZ ;  /* 0x0000000b04067219 */ /* 0x000fe200000006ff */
[----:B------:R1:W-:Y:S04]  /*30c0*/  STS [UR37+0x130], R9 ;  /* 0x00013009ff007988 */ /* 0x0003e80008000825 */
[----:B------:R1:W-:Y:S04]  /*30d0*/  STAS [R2.64], R11 ;  /* 0x0000000b02007dbd */ /* 0x0003e8000c0008ff */
[----:B------:R1:W-:Y:S04]  /*30e0*/  ATOMS.OR RZ, [UR6+0x14], R7 ;  /* 0x00001407ffff798c */ /* 0x0003e8000b000006 */
[----:B------:R1:W-:Y:S04]  /*30f0*/  ATOMS.OR RZ, [UR6+0x18], R6 ;  /* 0x00001806ffff798c */ /* 0x0003e8000b000006 */
[----:B------:R1:W-:Y:S02]  /*3100*/  ATOMS.XOR RZ, [UR6+0x10], R4 ;  /* 0x00001004ffff798c */ /* 0x0003e4000b800006 */
.L_x_59:
[----:B------:R-:W-:Y:S05]  /*3110*/  BSYNC B0 ;  /* 0x0000000000007941 */ /* 0x000fea0003800000 */
.L_x_58:
[----:B------:R-:W-:Y:S05]  /*3120*/  BRA.U UP0, `(.L_x_64) ;  /* 0x00000001006c7547 */ /* 0x000fea000b800000 */
[----:B------:R-:W-:-:S03]  /*3130*/  UMOV UR7, 0xffffffff ;  /* 0xffffffff00077882 */ /* 0x000fc60000000000 */
[----:B------:R-:W-:Y:S05]  /*3140*/  BRA.DIV UR7, `(.L_x_65) ;  /* 0x0000004e07787947 */ /* 0x000fea000b800000 */
[----:B------:R-:W-:-:S13]  /*3150*/  ELECT P6, URZ, PT ;  /* 0x0000000000ff782f */ /* 0x000fda00038c0000 */
.L_x_143:
[----:B------:R-:W-:Y:S05]  /*3160*/  @!P6 BRA `(.L_x_64) ;  /* 0x00000000005ce947 */ /* 0x000fea0003800000 */
[----:B-1----:R-:W1:Y:S02]  /*3170*/  LDS R3, [UR6+0x10] ;  /* 0x00001006ff037984 */ /* 0x002e640008000800 */
[----:B-1----:R-:W-:-:S04]  /*3180*/  SHF.L.U32 R3, R3, 0x1f, RZ ;  /* 0x0000001f03037819 */ /* 0x002fc800000006ff */
[----:B------:R-:W1:Y:S02]  /*3190*/  SYNCS.PHASECHK.TRANS64.TRYWAIT P0, [UR6+0x8], R3 ;  /* 0x00000803ff0075a7 */ /* 0x000e640008001106 */
[----:B-1----:R-:W-:Y:S05]  /*31a0*/  @P0 BRA `(.L_x_66) ;  /* 0x0000000000080947 */ /* 0x002fea0003800000 */
[----:B------:R-:W1:Y:S02]  /*31b0*/  SYNCS.PHASECHK.TRANS64.TRYWAIT P0, [UR6+0x8], R3 ;  /* 0x00000803ff0075a7 */ /* 0x000e640008001106 */
[----:B-1----:R-:W-:Y:S05]  /*31c0*/  @!P0 BRA `(.L_x_67) ;  /* 0x0000004c00788947 */ /* 0x002fea0003800000 */
.L_x_66:
[----:B------:R-:W2:Y:S01]  /*31d0*/  LDS R5, [UR37+0x130] ;  /* 0x00013025ff057984 */ /* 0x000ea20008000800 */
[----:B-1----:R-:W-:Y:S02]  /*31e0*/  HFMA2 R2, -RZ, RZ, 0, 5.9604644775390625e-08 ;  /* 0x00000001ff027431 */ /* 0x002fe400000001ff */
[----:B------:R-:W-:Y:S01]  /*31f0*/  IMAD.MOV.U32 R3, RZ, RZ, 0xffff ;  /* 0x0000ffffff037424 */ /* 0x000fe200078e00ff */
[----:B------:R-:W-:Y:S01]  /*3200*/  UPRMT UR7, UR4, 0x654, UR8 ;  /* 0x0000065404077896 */ /* 0x000fe20008000008 */
[----:B--2---:R-:W-:-:S03]  /*3210*/  IMAD.SHL.U32 R4, R5, 0x20, RZ ;  /* 0x0000002005047824 */ /* 0x004fc600078e00ff */
[-C--:B------:R-:W-:Y:S02]  /*3220*/  SHF.L.U32 R3, R3, R5.reuse, RZ ;  /* 0x0000000503037219 */ /* 0x080fe400000006ff */
[----:B------:R-:W-:Y:S01]  /*3230*/  SHF.L.U32 R5, R2, R5, RZ ;  /* 0x0000000502057219 */ /* 0x000fe200000006ff */
[----:B------:R2:W-:Y:S04]  /*3240*/  STS [UR37+0x130], R4 ;  /* 0x00013004ff007988 */ /* 0x0005e80008000825 */
[----:B------:R2:W-:Y:S04]  /*3250*/  ATOMS.OR RZ, [UR6+0x14], R3 ;  /* 0x00001403ffff798c */ /* 0x0005e8000b000006 */
[----:B------:R2:W-:Y:S01]  /*3260*/  ATOMS.OR RZ, [UR6+0x18], R5 ;  /* 0x00001805ffff798c */ /* 0x0005e2000b000006 */
[----:B------:R-:W-:Y:S03]  /*3270*/  SYNCS.ARRIVE.TRANS64.RED.A1T0 RZ, [UR7], RZ ;  /* 0x000000ffffff79a7 */ /* 0x000fe60008100407 */
[----:B------:R2:W-:Y:S01]  /*3280*/  ATOMS.XOR RZ, [UR6+0x10], R2 ;  /* 0x00001002ffff798c */ /* 0x0005e2000b800006 */
[----:B------:R-:W-:Y:S05]  /*3290*/  BRA `(.L_x_64) ;  /* 0x0000000000107947 */ /* 0x000fea0003800000 */
.L_x_57:
[----:B------:R-:W-:-:S05]  /*32a0*/  MOV R2, 0xffffffff ;  /* 0xffffffff00027802 */ /* 0x000fca0000000f00 */
[----:B------:R1:W-:Y:S02]  /*32b0*/  STS [UR37+0x130], R2 ;  /* 0x00013002ff007988 */ /* 0x0003e40008000825 */
[----:B-1----:R-:W-:Y:S02]  /*32c0*/  MOV R2, 0x32e0 ;  /* 0x000032e000027802 */ /* 0x002fe40000000f00 */
[----:B-----5:R-:W-:Y:S05]  /*32d0*/  CALL.REL.NOINC `($__internal_1_$__cuda_sm10x_tcgen05_guardrail_trap_phase_invalid_during_alloc) ;  /* 0x0000005000c07944 */ /* 0x020fea0003c00000 */
.L_x_64:
[----:B------:R-:W-:Y:S05]  /*32e0*/  WARPSYNC.ALL ;  /* 0x0000000000007948 */ /* 0x000fea0003800000 */
[----:B------:R-:W3:Y:S01]  /*32f0*/  S2UR UR7, SR_CgaCtaId ;  /* 0x00000000000779c3 */ /* 0x000ee20000008800 */
[----:B------:R-:W-:Y:S01]  /*3300*/  UMOV UR6, 0x400 ;  /* 0x0000040000067882 */ /* 0x000fe20000000000 */
[----:B------:R-:W-:-:S06]  /*3310*/  NOP ;  /* 0x0000000000007918 */ /* 0x000fcc0000000000 */
[----:B------:R-:W-:Y:S06]  /*3320*/  BAR.ARV 0x6, 0xa0 ;  /* 0x0182800000007b1d */ /* 0x000fec0000002000 */
[----:B------:R-:W4:Y:S01]  /*3330*/  LDCU UR8, c[0x0][0x38c] ;  /* 0x00007180ff0877ac */ /* 0x000f220008000800 */
[----:B------:R-:W-:Y:S01]  /*3340*/  LOP3.LUT R0, R0, 0xffff, RZ, 0xc0, !PT ;  /* 0x0000ffff00007812 */ /* 0x000fe200078ec0ff */
[----:B-1----:R-:W-:Y:S01]  /*3350*/  IMAD.MOV.U32 R9, RZ, RZ, 0x1 ;  /* 0x00000001ff097424 */ /* 0x002fe200078e00ff */
[----:B------:R-:W-:Y:S01]  /*3360*/  LOP3.LUT R8, R8, 0xffff, RZ, 0xc0, !PT ;  /* 0x0000ffff08087812 */ /* 0x000fe200078ec0ff */
[----:B------:R-:W-:Y:S01]  /*3370*/  UMOV UR19, URZ ;  /* 0x000000ff00137c82 */ /* 0x000fe20008000000 */
[----:B------:R-:W-:Y:S01]  /*3380*/  R2UR UR11, R0 ;  /* 0x00000000000b72ca */ /* 0x000fe200000e0000 */
[----:B------:R-:W-:Y:S01]  /*3390*/  UMOV UR18, URZ ;  /* 0x000000ff00127c82 */ /* 0x000fe20008000000 */
[----:B------:R-:W-:Y:S01]  /*33a0*/  R2UR UR12, R8 ;  /* 0x00000000080c72ca */ /* 0x000fe200000e0000 */
[----:B------:R-:W-:Y:S01]  /*33b0*/  IMAD.MOV.U32 R8, RZ, RZ, RZ ;  /* 0x000000ffff087224 */ /* 0x000fe200078e00ff */
[----:B------:R-:W-:Y:S01]  /*33c0*/  UMOV UR17, URZ ;  /* 0x000000ff00117c82 */ /* 0x000fe20008000000 */
[----:B---3--:R-:W-:-:S02]  /*33d0*/  ULEA UR7, UR7, UR6, 0x18 ;  /* 0x0000000607077291 */ /* 0x008fc4000f8ec0ff */
[----:B------:R-:W-:Y:S02]  /*33e0*/  UISETP.NE.AND UP2, UPT, UR5, URZ, UPT ;  /* 0x000000ff0500728c */ /* 0x000fe4000bf45270 */
[----:B------:R-:W-:Y:S02]  /*33f0*/  UIADD3 UR13, UPT, UPT, UR7, 0x4300, URZ ;  /* 0x00004300070d7890 */ /* 0x000fe4000fffe0ff */
[----:B------:R-:W-:Y:S02]  /*3400*/  UIADD3 UR14, UPT, UPT, UR7, 0xe300, URZ ;  /* 0x0000e300070e7890 */ /* 0x000fe4000fffe0ff */
[----:B----4-:R-:W-:Y:S01]  /*3410*/  UIADD3 UR8, UPT, UPT, UR8, 0x7f, URZ ;  /* 0x0000007f08087890 */ /* 0x010fe2000fffe0ff */
[----:B--2---:R-:W1:Y:S01]  /*3420*/  LDS R2, [UR7+0x130] ;  /* 0x00013007ff027984 */ /* 0x004e620008000800 */
[----:B------:R-:W-:Y:S02]  /*3430*/  USHF.R.U32.HI UR13, URZ, 0x4, UR13 ;  /* 0x00000004ff0d7899 */ /* 0x000fe4000801160d */
[----:B------:R-:W-:-:S02]  /*3440*/  USHF.R.S32.HI UR6, URZ, 0x1f, UR8 ;  /* 0x0000001fff067899 */ /* 0x000fc40008011408 */
[----:B------:R-:W-:Y:S02]  /*3450*/  USHF.R.U32.HI UR14, URZ, 0x4, UR14 ;  /* 0x00000004ff0e7899 */ /* 0x000fe4000801160e */
[----:B------:R-:W-:Y:S02]  /*3460*/  ULEA.HI UR6, UR6, UR8, URZ, 0x7 ;  /* 0x0000000806067291 */ /* 0x000fe4000f8f38ff */
[----:B------:R-:W-:Y:S02]  /*3470*/  ULOP3.LUT UR13, UR13, 0x3fff, URZ, 0xc0, !UPT ;  /* 0x00003fff0d0d7892 */ /* 0x000fe4000f8ec0ff */
[----:B------:R-:W-:Y:S02]  /*3480*/  USHF.R.S32.HI UR6, URZ, 0x7, UR6 ;  /* 0x00000007ff067899 */ /* 0x000fe40008011406 */
[----:B------:R-:W-:Y:S02]  /*3490*/  ULOP3.LUT UR14, UR14, 0x3fff, URZ, 0xc0, !UPT ;  /* 0x00003fff0e0e7892 */ /* 0x000fe4000f8ec0ff */
[----:B------:R-:W-:Y:S01]  /*34a0*/  UISETP.LT.AND UP0, UPT, UR6, 0x1, UPT ;  /* 0x000000010600788c */ /* 0x000fe2000bf01270 */
[----:B------:R-:W-:Y:S01]  /*34b0*/  UMOV UR28, 0x0 ;  /* 0x00000000001c7882 */ /* 0x000fe20000000000 */
[----:B------:R-:W-:Y:S01]  /*34c0*/  UMOV UR29, 0x8200490 ;  /* 0x08200490001d7882 */ /* 0x000fe20000000000 */
[----:B------:R-:W-:-:S02]  /*34d0*/  ULOP3.LUT UR13, UR13, 0x10000, URZ, 0xfc, !UPT ;  /* 0x000100000d0d7892 */ /* 0x000fc4000f8efcff */
[----:B------:R-:W-:Y:S02]  /*34e0*/  ULOP3.LUT UR14, UR14, 0x10000, URZ, 0xfc, !UPT ;  /* 0x000100000e0e7892 */ /* 0x000fe4000f8efcff */
[----:B------:R-:W-:Y:S01]  /*34f0*/  USEL UR20, UR6, 0x1, !UP0 ;  /* 0x0000000106147887 */ /* 0x000fe2000c000000 */
[----:B------:R-:W-:Y:S01]  /*3500*/  UMOV UR26, 0x0 ;  /* 0x00000000001a7882 */ /* 0x000fe20000000000 */
[----:B------:R-:W-:Y:S01]  /*3510*/  UMOV UR27, 0x8200490 ;  /* 0x08200490001b7882 */ /* 0x000fe20000000000 */
[----:B------:R-:W-:Y:S01]  /*3520*/  UMOV UR24, 0x0 ;  /* 0x0000000000187882 */ /* 0x000fe20000000000 */
[----:B------:R-:W-:Y:S01]  /*3530*/  UMOV UR25, 0x8200490 ;  /* 0x0820049000197882 */ /* 0x000fe20000000000 */
[----:B------:R-:W-:Y:S01]  /*3540*/  UMOV UR22, 0x0 ;  /* 0x0000000000167882 */ /* 0x000fe20000000000 */
[----:B------:R-:W-:Y:S01]  /*3550*/  UMOV UR23, 0x8200490 ;  /* 0x0820049000177882 */ /* 0x000fe20000000000 */
[----:B-1----:R-:W-:Y:S02]  /*3560*/  R2UR UR21, R2 ;  /* 0x00000000021572ca */ /* 0x002fe400000e0000 */
[----:B------:R-:W-:-:S13]  /*3570*/  CS2R R2, SRZ ;  /* 0x0000000000027805 */ /* 0x000fda000001ff00 */
.L_x_75:
[C---:B------:R-:W-:Y:S02]  /*3580*/  LEA R0, R8.reuse, UR7, 0x3 ;  /* 0x0000000708007c11 */ /* 0x040fe4000f8e18ff */
[----:B------:R-:W-:Y:S02]  /*3590*/  SHF.L.U32 R5, R3, 0x1f, RZ ;  /* 0x0000001f03057819 */ /* 0x000fe400000006ff */
[----:B------:R-:W-:Y:S02]  /*35a0*/  LEA R4, R8, UR7, 0x4 ;  /* 0x0000000708047c11 */ /* 0x000fe4000f8e20ff */
[----:B------:R-:W1:Y:S02]  /*35b0*/  SYNCS.PHASECHK.TRANS64.TRYWAIT P0, [R0+URZ+0x80], R5 ;  /* 0x00008005000075a7 */ /* 0x000e6400080011ff */
[----:B-1-34-:R-:W-:Y:S05]  /*35c0*/  @!P0 BRA `(.L_x_68) ;  /* 0x0000004800908947 */ /* 0x01afea0003800000 */
.L_x_144:
[----:B-1----:R-:W1:Y:S01]  /*35d0*/  LDS.128 R4, [R4+0x110] ;  /* 0x0001100004047984 */ /* 0x002e620000000c00 */
[----:B------:R-:W-:Y:S02]  /*35e0*/  VIADD R0, R0, 0x90 ;  /* 0x0000009000007836 */ /* 0x000fe40000000000 */
[----:B------:R-:W-:Y:S01]  /*35f0*/  VIADD R8, R8, 0x1 ;  /* 0x0000000108087836 */ /* 0x000fe20000000000 */
[----:B------:R-:W-:Y:S01]  /*3600*/  @!PT LDS RZ, [RZ] ;  /* 0x00000000fffff984 */ /* 0x000fe20000000800 */
[----:B------:R-:W-:Y:S01]  /*3610*/  @!PT LDS RZ, [RZ] ;  /* 0x00000000fffff984 */ /* 0x000fe20000000800 */
[----:B------:R-:W-:Y:S01]  /*3620*/  @!PT LDS RZ, [RZ] ;  /* 0x00000000fffff984 */ /* 0x000fe20000000800 */
[----:B------:R-:W-:Y:S01]  /*3630*/  @!PT LDS RZ, [RZ] ;  /* 0x00000000fffff984 */ /* 0x000fe20000000800 */
[----:B------:R2:W-:Y:S06]  /*3640*/  MEMBAR.ALL.CTA ;  /* 0x0000000000007992 */ /* 0x0005ec0000008000 */
[----:B--2---:R-:W2:Y:S01]  /*3650*/  FENCE.VIEW.ASYNC.S ;  /* 0x00000000000073c6 */ /* 0x004ea20000000000 */
[----:B------:R-:W-:-:S04]  /*3660*/  PRMT R0, RZ, 0x654, R0 ;  /* 0x00000654ff007816 */ /* 0x000fc80000000000 */
[----:B--2---:R2:W-:Y:S01]  /*3670*/  SYNCS.ARRIVE.TRANS64.RED.A1T0 RZ, [R0+URZ], RZ ;  /* 0x000000ff00ff79a7 */ /* 0x0045e200081004ff */
[----:B-1----:R-:W-:Y:S01]  /*3680*/  LOP3.LUT P1, RZ, R6, 0x1, RZ, 0xc0, !PT ;  /* 0x0000000106ff7812 */ /* 0x002fe2000782c0ff */
[----:B--2---:R-:W-:-:S12]  /*3690*/  BRA.U UP2, `(.L_x_69) ;  /* 0x0000000502087547 */ /* 0x004fd8000b800000 */
[----:B------:R-:W1:Y:S01]  /*36a0*/  LDCU UR8, c[0x0][0x38c] ;  /* 0x00007180ff0877ac */ /* 0x000e620008000800 */
[----:B------:R-:W-:Y:S02]  /*36b0*/  PLOP3.LUT P2, PT, PT, PT, PT, 0x80, 0x8 ;  /* 0x000000000008781c */ /* 0x000fe40003f4f070 */
[----:B------:R-:W-:Y:S01]  /*36c0*/  SHF.L.U32 R5, R9, 0x1f, RZ ;  /* 0x0000001f09057819 */ /* 0x000fe200000006ff */
[----:B------:R-:W-:Y:S02]  /*36d0*/  ULEA UR9, UR19, UR7, 0x3 ;  /* 0x0000000713097291 */ /* 0x000fe4000f8e18ff */
[----:B------:R-:W-:Y:S02]  /*36e0*/  ULEA UR10, UR19, UR21, 0x6 ;  /* 0x00000015130a7291 */ /* 0x000fe4000f8e30ff */
[----:B-1----:R-:W-:-:S06]  /*36f0*/  UISETP.GE.AND UP0, UPT, UR8, 0x1, UPT ;  /* 0x000000010800788c */ /* 0x002fcc000bf06270 */
[----:B------:R-:W-:-:S05]  /*3700*/  PLOP3.LUT P0, PT, PT, PT, UP0, 0x80, 0x8 ;  /* 0x000000000008781c */ /* 0x000fca0003f0f008 */
[----:B------:R-:W-:-:S08]  /*3710*/  @UP0 ULEA UR8, UR18, UR7, 0x3 ;  /* 0x0000000712080291 */ /* 0x000fd0000f8e18ff */
[----:B------:R-:W-:-:S04]  /*3720*/  @P0 SHF.L.U32 R0, R2, 0x1f, RZ ;  /* 0x0000001f02000819 */ /* 0x000fc800000006ff */
[----:B------:R1:W2:Y:S01]  /*3730*/  @P0 SYNCS.PHASECHK.TRANS64.TRYWAIT P2, [UR8], R0 ;  /* 0x00000000ff0005a7 */ /* 0x0002a20008041108 */
[----:B------:R-:W3:Y:S02]  /*3740*/  SYNCS.PHASECHK.TRANS64.TRYWAIT P0, [UR9+0xc0], R5 ;  /* 0x0000c005ff0075a7 */ /* 0x000ee40008001109 */
[----:B-123--:R-:W-:Y:S05]  /*3750*/  @!P0 BRA `(.L_x_70) ;  /* 0x0000004800408947 */ /* 0x00efea0003800000 */
.L_x_146:
[----:B------:R-:W-:Y:S01]  /*3760*/  UMOV UR16, UR17 ;  /* 0x0000001100107c82 */ /* 0x000fe20008000000 */
[----:B------:R-:W-:Y:S05]  /*3770*/  BRA.U !UP0, `(.L_x_71) ;  /* 0x0000000108c07547 */ /* 0x000fea000b800000 */
[----:B------:R-:W-:Y:S02]  /*3780*/  UIADD3 UR16, UPT, UPT, UR20, UR17, URZ ;  /* 0x0000001114107290 */ /* 0x000fe4000fffe0ff */
[----:B------:R-:W-:Y:S01]  /*3790*/  UPLOP3.LUT UP3, UPT, UPT, UPT, UPT, 0x40, 0x4 ;  /* 0x000000000004789c */ /* 0x000fe20003f6e870 */
[----:B------:R-:W-:Y:S01]  /*37a0*/  UMOV UR15, UR6 ;  /* 0x00000006000f7c82 */ /* 0x000fe20008000000 */
[----:B------:R-:W-:-:S09]  /*37b0*/  UMOV UR46, UR18 ;  /* 0x00000012002e7c82 */ /* 0x000fd20008000000 */
.L_x_74:
[----:B--2---:R-:W-:Y:S01]  /*37c0*/  ULEA UR8, UR46, UR7, 0x3 ;  /* 0x000000072e087291 */ /* 0x004fe2000f8e18ff */
[----:B---3--:R-:W-:Y:S11]  /*37d0*/  @P2 BRA `(.L_x_72) ;  /* 0x00000000000c2947 */ /* 0x008ff60003800000 */
[----:B-1----:R-:W-:Y:S04]  /*37e0*/  SHF.L.U32 R5, R2, 0x1f, RZ ;  /* 0x0000001f02057819 */ /* 0x002fe800000006ff */
[----:B------:R-:W1:Y:S02]  /*37f0*/  SYNCS.PHASECHK.TRANS64.TRYWAIT P0, [UR8], R5 ;  /* 0x00000005ff0075a7 */ /* 0x000e640008001108 */
[----:B-1----:R-:W-:Y:S05]  /*3800*/  @!P0 BRA `(.L_x_73) ;  /* 0x00000048002c8947 */ /* 0x002fea0003800000 */
.L_x_72:
[----:B------:R-:W-:Y:S01]  /*3810*/  UISETP.NE.AND UP0, UPT, UR15, 0x1, UPT ;  /* 0x000000010f00788c */ /* 0x000fe2000bf05270 */
[----:B------:R-:W-:Y:S01]  /*3820*/  PLOP3.LUT P2, PT, PT, PT, PT, 0x80, 0x8 ;  /* 0x000000000008781c */ /* 0x000fe20003f4f070 */
[----:B------:R-:W-:Y:S02]  /*3830*/  UIADD3 UR18, UPT, UPT, UR46, 0x1, URZ ;  /* 0x000000012e127890 */ /* 0x000fe4000fffe0ff */
[----:B------:R-:W-:Y:S02]  /*3840*/  ULEA UR32, UR46, UR14, 0x9 ;  /* 0x0000000e2e207291 */ /* 0x000fe4000f8e48ff */
[----:B------:R-:W-:Y:S01]  /*3850*/  UISETP.NE.AND UP1, UPT, UR18, 0x5, UPT ;  /* 0x000000051200788c */ /* 0x000fe2000bf25270 */
[----:B------:R-:W-:Y:S01]  /*3860*/  PLOP3.LUT P0, PT, PT, PT, UP0, 0x80, 0x8 ;  /* 0x000000000008781c */ /* 0x000fe20003f0f008 */
[----:B------:R-:W-:Y:S02]  /*3870*/  UIADD3 UR44, UPT, UPT, UR32, 0x2, URZ ;  /* 0x00000002202c7890 */ /* 0x000fe4000fffe0ff */
[----:B------:R-:W-:Y:S02]  /*3880*/  USEL UR31, URZ, 0x1, UP1 ;  /* 0x00000001ff1f7887 */ /* 0x000fe40008800000 */
[----:B------:R-:W-:Y:S02]  /*3890*/  USEL UR18, UR18, URZ, UP1 ;  /* 0x000000ff12127287 */ /* 0x000fe40008800000 */
[----:B------:R-:W-:Y:S02]  /*38a0*/  UIADD3 UR40, UPT, UPT, UR32, 0x4, URZ ;  /* 0x0000000420287890 */ /* 0x000fe4000fffe0ff */
[----:B------:R-:W-:Y:S01]  /*38b0*/  @UP0 ULEA UR30, UR18, UR7, 0x3 ;  /* 0x00000007121e0291 */ /* 0x000fe2000f8e18ff */
[----:B------:R-:W-:Y:S01]  /*38c0*/  LOP3.LUT R2, R2, UR31, RZ, 0x3c, !PT ;  /* 0x0000001f02027c12 */ /* 0x000fe2000f8e3cff */
[----:B------:R-:W-:Y:S02]  /*38d0*/  UIADD3 UR36, UPT, UPT, UR32, 0x6, URZ ;  /* 0x0000000620247890 */ /* 0x000fe4000fffe0ff */
[----:B------:R-:W-:Y:S01]  /*38e0*/  UIADD3 UR8, UPT, UPT, UR8, 0x28, URZ ;  /* 0x0000002808087890 */ /* 0x000fe2000fffe0ff */
[----:B-1----:R-:W-:Y:S01]  /*38f0*/  @P0 SHF.L.U32 R0, R2, 0x1f, RZ ;  /* 0x0000001f02000819 */ /* 0x002fe200000006ff */
[----:B------:R-:W-:Y:S02]  /*3900*/  UIADD3 UR17, UPT, UPT, UR17, 0x1, URZ ;  /* 0x0000000111117890 */ /* 0x000fe4000fffe0ff */
[----:B------:R-:W-:Y:S01]  /*3910*/  UIADD3 UR15, UPT, UPT, UR15, -0x1, URZ ;  /* 0xffffffff0f0f7890 */ /* 0x000fe2000fffe0ff */
[----:B------:R2:W3:Y:S01]  /*3920*/  @P0 SYNCS.PHASECHK.TRANS64.TRYWAIT P2, [UR30], R0 ;  /* 0x00000000ff0005a7 */ /* 0x0004e2000804111e */
[----:B------:R-:W-:Y:S02]  /*3930*/  ULEA UR30, UR46, UR13, 0x9 ;  /* 0x0000000d2e1e7291 */ /* 0x000fe4000f8e48ff */
[----:B------:R-:W-:Y:S02]  /*3940*/  UISETP.NE.AND UP0, UPT, UR17, UR16, UPT ;  /* 0x000000101100728c */ /* 0x000fe4000bf05270 */
[----:B------:R-:W-:Y:S02]  /*3950*/  UIADD3 UR42, UPT, UPT, UR30, 0x2, URZ ;  /* 0x000000021e2a7890 */ /* 0x000fe4000fffe0ff */
[----:B------:R-:W-:Y:S02]  /*3960*/  UIADD3 UR38, UPT, UPT, UR30, 0x4, URZ ;  /* 0x000000041e267890 */ /* 0x000fe4000fffe0ff */
[----:B------:R-:W-:Y:S01]  /*3970*/  UIADD3 UR34, UPT, UPT, UR30, 0x6, URZ ;  /* 0x000000061e227890 */ /* 0x000fe2000fffe0ff */
[----:B------:R-:W-:Y:S01]  /*3980*/  UMOV UR33, 0x40004040 ;  /* 0x4000404000217882 */ /* 0x000fe20000000000 */
[----:B------:R-:W-:Y:S01]  /*3990*/  UMOV UR31, 0x40004040 ;  /* 0x40004040001f7882 */ /* 0x000fe20000000000 */
[----:B------:R-:W-:Y:S01]  /*39a0*/  UMOV UR45, 0x40004040 ;  /* 0x40004040002d7882 */ /* 0x000fe20000000000 */
[----:B------:R2:W-:Y:S01]  /*39b0*/  UTCQMMA.2CTA gdesc[UR30], gdesc[UR32], tmem[UR10], tmem[UR28], idesc[UR29], UP3 ;  /* 0x00ff1c201e0075ea */ /* 0x0005e20009a0030a */
[----:B------:R-:W-:Y:S01]  /*39c0*/  UPLOP3.LUT UP3, UPT, UPT, UPT, UPT, 0x80, 0x8 ;  /* 0x000000000008789c */ /* 0x000fe20003f6f070 */
[----:B------:R-:W-:Y:S01]  /*39d0*/  UMOV UR43, 0x40004040 ;  /* 0x40004040002b7882 */ /* 0x000fe20000000000 */
[----:B------:R-:W-:Y:S01]  /*39e0*/  UMOV UR41, 0x40004040 ;  /* 0x4000404000297882 */ /* 0x000fe20000000000 */
[----:B------:R2:W-:Y:S01]  /*39f0*/  UTCQMMA.2CTA gdesc[UR42], gdesc[UR44], tmem[UR10], tmem[UR26], idesc[UR27], UPT ;  /* 0x00ff1a2c2a0075ea */ /* 0x0005e2000ba0030a */
[----:B------:R-:W-:Y:S01]  /*3a00*/  UMOV UR39, 0x40004040 ;  /* 0x4000404000277882 */ /* 0x000fe20000000000 */
[----:B------:R-:W-:Y:S01]  /*3a10*/  UMOV UR37, 0x40004040 ;  /* 0x4000404000257882 */ /* 0x000fe20000000000 */
[----:B------:R-:W-:Y:S01]  /*3a20*/  UMOV UR35, 0x40004040 ;  /* 0x4000404000237882 */ /* 0x000fe20000000000 */
[----:B------:R2:W-:Y:S01]  /*3a30*/  UTCQMMA.2CTA gdesc[UR38], gdesc[UR40], tmem[UR10], tmem[UR24], idesc[UR25], UPT ;  /* 0x00ff1828260075ea */ /* 0x0005e2000ba0030a */
[----:B------:R2:W-:Y:S01]  /*3a40*/  UTCQMMA.2CTA gdesc[UR34], gdesc[UR36], tmem[UR10], tmem[UR22], idesc[UR23], UPT ;  /* 0x00ff1624220075ea */ /* 0x0005e2000ba0030a */
[----:B------:R2:W-:Y:S01]  /*3a50*/  UTCBAR.2CTA.MULTICAST [UR8], URZ, UR12 ;  /* 0x000000ff080073e9 */ /* 0x0005e2000820080c */
[----:B------:R-:W-:Y:S01]  /*3a60*/  UMOV UR46, UR18 ;  /* 0x00000012002e7c82 */ /* 0x000fe20008000000 */
[----:B------:R-:W-:Y:S05]  /*3a70*/  BRA.U UP0, `(.L_x_74) ;  /* 0xfffffffd00507547 */ /* 0x000fea000b83ffff */
.L_x_71:
[----:B------:R-:W-:Y:S01]  /*3a80*/  UIADD3 UR9, UPT, UPT, UR9, 0xa0, URZ ;  /* 0x000000a009097890 */ /* 0x000fe2000fffe0ff */
[----:B------:R-:W-:-:S08]  /*3a90*/  UMOV UR17, UR16 ;  /* 0x0000001000117c82 */ /* 0x000fd00008000000 */
[----:B------:R4:W-:Y:S01]  /*3aa0*/  UTCBAR.2CTA.MULTICAST [UR9], URZ, UR11 ;  /* 0x000000ff090073e9 */ /* 0x0009e2000820080b */
[----:B------:R-:W-:Y:S02]  /*3ab0*/  NOP ;  /* 0x0000000000007918 */ /* 0x000fe40000000000 */
.L_x_69:
[----:B------:R-:W-:Y:S01]  /*3ac0*/  UIADD3 UR19, UPT, UPT, UR19, 0x1, URZ ;  /* 0x0000000113137890 */ /* 0x000fe2000fffe0ff */
[----:B------:R-:W-:-:S03]  /*3ad0*/  ISETP.NE.AND P0, PT, R8, 0x2, PT ;  /* 0x000000020800780c */ /* 0x000fc60003f05270 */
[----:B------:R-:W-:Y:S01]  /*3ae0*/  UISETP.NE.AND UP0, UPT, UR19, 0x4, UPT ;  /* 0x000000041300788c */ /* 0x000fe2000bf05270 */
[----:B-12---:R-:W-:Y:S02]  /*3af0*/  SEL R0, RZ, 0x1, P0 ;  /* 0x00000001ff007807 */ /* 0x006fe40000000000 */
[----:B------:R-:W-:Y:S01]  /*3b00*/  SEL R8, R8, RZ, P0 ;  /* 0x000000ff08087207 */ /* 0x000fe20000000000 */
[----:B------:R-:W-:Y:S01]  /*3b10*/  USEL UR8, URZ, 0x1, UP0 ;  /* 0x00000001ff087887 */ /* 0x000fe20008000000 */
[----:B------:R-:W-:Y:S01]  /*3b20*/  LOP3.LUT R3, R3, R0, RZ, 0x3c, !PT ;  /* 0x0000000003037212 */ /* 0x000fe200078e3cff */
[----:B------:R-:W-:-:S04]  /*3b30*/  USEL UR19, UR19, URZ, UP0 ;  /* 0x000000ff13137287 */ /* 0x000fc80008000000 */
[----:B------:R-:W-:Y:S01]  /*3b40*/  LOP3.LUT R9, R9, UR8, RZ, 0x3c, !PT ;  /* 0x0000000809097c12 */ /* 0x000fe2000f8e3cff */
[----:B------:R-:W-:Y:S07]  /*3b50*/  @P1 BRA `(.L_x_75) ;  /* 0xfffffff800881947 */ /* 0x000fee000383ffff */
[----:B------:R-:W1:Y:S01]  /*3b60*/  S2UR UR6, SR_CgaCtaId ;  /* 0x00000000000679c3 */ /* 0x000e620000008800 */
[----:B------:R-:W-:Y:S01]  /*3b70*/  ELECT P0, URZ, PT ;  /* 0x0000000000ff782f */ /* 0x000fe20003800000 */
[----:B------:R-:W-:Y:S01]  /*3b80*/  HFMA2 R0, -RZ, RZ, 0, 5.9604644775390625e-08 ;  /* 0x00000001ff007431 */ /* 0x000fe200000001ff */
[----:B------:R-:W-:-:S05]  /*3b90*/  UMOV UR8, 0x40 ;  /* 0x0000004000087882 */ /* 0x000fca0000000000 */
[----:B------:R-:W-:Y:S01]  /*3ba0*/  UVIRTCOUNT.DEALLOC.SMPOOL 0x80 ;  /* 0x000000800000784c */ /* 0x000fe20000000000 */
[----:B------:R-:W-:Y:S02]  /*3bb0*/  UISETP.NE.AND UP0, UPT, UR5, URZ, UPT ;  /* 0x000000ff0500728c */ /* 0x000fe4000bf05270 */
[----:B-1----:R-:W-:-:S09]  /*3bc0*/  ULEA UR6, UR6, UR8, 0x18 ;  /* 0x0000000806067291 */ /* 0x002fd2000f8ec0ff */
[----:B------:R1:W-:Y:S01]  /*3bd0*/  @P0 STS.U8 [UR6+0x1c], R0 ;  /* 0x00001c00ff000988 */ /* 0x0003e20008000006 */
[----:B------:R-:W-:Y:S05]  /*3be0*/  BRA.U UP0, `(.L_x_76) ;  /* 0x0000000100a07547 */ /* 0x000fea000b800000 */
[----:B------:R-:W-:Y:S01]  /*3bf0*/  UIADD3 UR5, UPT, UPT, UR7, 0xc0, URZ ;  /* 0x000000c007057890 */ /* 0x000fe2000fffe0ff */
[----:B------:R-:W-:-:S03]  /*3c00*/  SHF.L.U32 R3, R9, 0x1f, RZ ;  /* 0x0000001f09037819 */ /* 0x000fc600000006ff */
[----:B------:R-:W-:-:S09]  /*3c10*/  ULEA UR8, UR19, UR5, 0x3 ;  /* 0x0000000513087291 */ /* 0x000fd2000f8e18ff */
[----:B------:R-:W2:Y:S02]  /*3c20*/  SYNCS.PHASECHK.TRANS64.TRYWAIT P0, [UR8], R3 ;  /* 0x00000003ff0075a7 */ /* 0x000ea40008001108 */
[----:B--2---:R-:W-:Y:S05]  /*3c30*/  @!P0 BRA `(.L_x_77) ;  /* 0x0000004400388947 */ /* 0x004fea0003800000 */
.L_x_149:
[----:B----4-:R-:W-:-:S04]  /*3c40*/  UIADD3 UR9, UPT, UPT, UR19, 0x1, URZ ;  /* 0x0000000113097890 */ /* 0x010fc8000fffe0ff */
        /* <DEDUP_REMOVED lines=8> */
.L_x_151:
        /* <DEDUP_REMOVED lines=9> */
.L_x_153:
[----:B------:R-:W-:-:S04]  /*3d60*/  UIADD3 UR9, UPT, UPT, UR9, 0x1, URZ ;  /* 0x0000000109097890 */ /* 0x000fc8000fffe0ff */
[----:B------:R-:W-:-:S04]  /*3d70*/  UISETP.NE.AND UP1, UPT, UR9, 0x4, UPT ;  /* 0x000000040900788c */ /* 0x000fc8000bf25270 */
[----:B------:R-:W-:Y:S02]  /*3d80*/  USEL UR8, URZ, 0x1, UP1 ;  /* 0x00000001ff087887 */ /* 0x000fe40008800000 */
[----:B------:R-:W-:-:S04]  /*3d90*/  USEL UR9, UR9, URZ, UP1 ;  /* 0x000000ff09097287 */ /* 0x000fc80008800000 */
[----:B------:R-:W-:Y:S01]  /*3da0*/  ULEA UR9, UR9, UR5, 0x3 ;  /* 0x0000000509097291 */ /* 0x000fe2000f8e18ff */
[----:B-1----:R-:W-:-:S04]  /*3db0*/  LOP3.LUT R3, R2, UR8, RZ, 0x3c, !PT ;  /* 0x0000000802037c12 */ /* 0x002fc8000f8e3cff */
[----:B------:R-:W-:Y:S01]  /*3dc0*/  SHF.L.U32 R3, R3, 0x1f, RZ ;  /* 0x0000001f03037819 */ /* 0x000fe200000006ff */
[----:B------:R-:W-:-:S04]  /*3dd0*/  IMAD.U32 R0, RZ, RZ, UR9 ;  /* 0x00000009ff007e24 */ /* 0x000fc8000f8e00ff */
[----:B------:R1:W2:Y:S03]  /*3de0*/  SYNCS.PHASECHK.TRANS64.TRYWAIT P0, [R0+URZ], R3 ;  /* 0x00000003000075a7 */ /* 0x0002a600080011ff */
[----:B--2---:R-:W-:Y:S05]  /*3df0*/  @!P0 NANOSLEEP.SYNCS 0x989680 ;  /* 0x009896800000895d */ /* 0x004fea0003900000 */
[----:B------:R-:W2:Y:S02]  /*3e00*/  @!P0 SYNCS.PHASECHK.TRANS64 P0, [R0+URZ], R3 ;  /* 0x00000003000085a7 */ /* 0x000ea400080010ff */
[----:B--2---:R-:W-:Y:S05]  /*3e10*/  @P0 BRA `(.L_x_80) ;  /* 0x0000000000200947 */ /* 0x004fea0003800000 */
.L_x_81:
[----:B--2---:R2:W4:Y:S02]  /*3e20*/  SYNCS.PHASECHK.TRANS64.TRYWAIT P0, [R0+URZ], R3 ;  /* 0x00000003000075a7 */ /* 0x00452400080011ff */
[----:B----4-:R-:W-:Y:S05]  /*3e30*/  @!P0 NANOSLEEP.SYNCS 0x989680 ;  /* 0x009896800000895d */ /* 0x010fea0003900000 */
[----:B------:R-:W4:Y:S02]  /*3e40*/  @!P0 SYNCS.PHASECHK.TRANS64 P0, [R0+URZ], R3 ;  /* 0x00000003000085a7 */ /* 0x000f2400080010ff */
[----:B----4-:R-:W-:Y:S05]  /*3e50*/  @!P0 BRA `(.L_x_81) ;  /* 0xfffffffc00f08947 */ /* 0x010fea000383ffff */
[----:B------:R-:W-:Y:S05]  /*3e60*/  BRA `(.L_x_80) ;  /* 0x00000000000c7947 */ /* 0x000fea0003800000 */
.L_x_76:
[----:B------:R-:W-:-:S04]  /*3e70*/  UIADD3 UR5, UPT, UPT, UR7, 0x100, URZ ;  /* 0x0000010007057890 */ /* 0x000fc8000fffe0ff */
[----:B------:R-:W-:-:S09]  /*3e80*/  UPRMT UR5, UR4, 0x654, UR5 ;  /* 0x0000065404057896 */ /* 0x000fd20008000005 */
[----:B------:R-:W-:Y:S03]  /*3e90*/  SYNCS.ARRIVE.TRANS64.RED.A1T0 RZ, [UR5], RZ ;  /* 0x000000ffffff79a7 */ /* 0x000fe60008100405 */
.L_x_80:
[----:B-12---:R-:W-:Y:S01]  /*3ea0*/  SHF.L.U32 R3, RZ, 0x1f, RZ ;  /* 0x0000001fff037819 */ /* 0x006fe200000006ff */
[----:B------:R-:W-:Y:S01]  /*3eb0*/  UIADD3 UR5, UPT, UPT, UR7, 0x100, URZ ;  /* 0x0000010007057890 */ /* 0x000fe2000fffe0ff */
[----:B------:R-:W-:Y:S02]  /*3ec0*/  PLOP3.LUT P0, PT, PT, PT, UP0, 0x80, 0x8 ;  /* 0x000000000008781c */ /* 0x000fe40003f0f008 */
[----:B------:R-:W1:Y:S02]  /*3ed0*/  SYNCS.PHASECHK.TRANS64.TRYWAIT P1, [UR7+0x100], R3 ;  /* 0x00010003ff0075a7 */ /* 0x000e640008021107 */
[----:B-1----:R-:W-:Y:S09]  /*3ee0*/  @!P1 BRA `(.L_x_82) ;  /* 0x0000004000d49947 */ /* 0x002ff20003800000 */
.L_x_155:
[----:B------:R-:W-:Y:S01]  /*3ef0*/  @!UP0 UPRMT UR5, UR4, 0x654, UR5 ;  /* 0x0000065404058896 */ /* 0x000fe20008000005 */
[----:B------:R-:W-:Y:S02]  /*3f00*/  UMOV UR8, 0xffff ;  /* 0x0000ffff00087882 */ /* 0x000fe40000000000 */
[----:B------:R-:W-:-:S06]  /*3f10*/  UMOV UR4, 0x1 ;  /* 0x0000000100047882 */ /* 0x000fcc0000000000 */
[----:B------:R-:W-:Y:S01]  /*3f20*/  @!P0 SYNCS.ARRIVE.TRANS64.RED.A1T0 RZ, [UR5], RZ ;  /* 0x000000ffffff89a7 */ /* 0x000fe20008100405 */
[----:B------:R-:W-:Y:S01]  /*3f30*/  NOP ;  /* 0x0000000000007918 */ /* 0x000fe20000000000 */
[----:B-1----:R-:W1:Y:S01]  /*3f40*/  LDS R0, [UR6+0x14] ;  /* 0x00001406ff007984 */ /* 0x002e620008000800 */
[----:B------:R-:W-:-:S04]  /*3f50*/  ULOP3.LUT UR5, UR21, 0xffff, URZ, 0xc0, !UPT ;  /* 0x0000ffff15057892 */ /* 0x000fc8000f8ec0ff */
[----:B------:R-:W-:-:S04]  /*3f60*/  USHF.R.U32.HI UR5, URZ, 0x5, UR5 ;  /* 0x00000005ff057899 */ /* 0x000fc80008011605 */
[----:B------:R-:W-:Y:S02]  /*3f70*/  USHF.L.U32 UR8, UR8, UR5, URZ ;  /* 0x0000000508087299 */ /* 0x000fe400080006ff */
[----:B------:R-:W-:-:S04]  /*3f80*/  USHF.L.U32 UR4, UR4, UR5, URZ ;  /* 0x0000000504047299 */ /* 0x000fc800080006ff */
[----:B-1----:R-:W-:-:S04]  /*3f90*/  LOP3.LUT R0, R0, UR8, RZ, 0xc0, !PT ;  /* 0x0000000800007c12 */ /* 0x002fc8000f8ec0ff */
[----:B------:R-:W-:-:S13]  /*3fa0*/  ISETP.NE.AND P0, PT, R0, UR8, PT ;  /* 0x0000000800007c0c */ /* 0x000fda000bf05270 */
[----:B------:R-:W-:Y:S05]  /*3fb0*/  @P0 BRA `(.L_x_83) ;  /* 0x0000000000580947 */ /* 0x000fea0003800000 */
[----:B------:R-:W1:Y:S02]  /*3fc0*/  LDS R0, [UR6+0x18] ;  /* 0x00001806ff007984 */ /* 0x000e640008000800 */
[----:B-1----:R-:W-:-:S04]  /*3fd0*/  LOP3.LUT R0, R0, UR4, RZ, 0xc0, !PT ;  /* 0x0000000400007c12 */ /* 0x002fc8000f8ec0ff */
[----:B------:R-:W-:-:S13]  /*3fe0*/  ISETP.NE.AND P0, PT, R0, UR4, PT ;  /* 0x0000000400007c0c */ /* 0x000fda000bf05270 */
[----:B------:R-:W-:Y:S05]  /*3ff0*/  @P0 BRA `(.L_x_84) ;  /* 0x00000000003c0947 */ /* 0x000fea0003800000 */
[----:B------:R-:W1:Y:S01]  /*4000*/  S2R R2, SR_LANEID ;  /* 0x0000000000027919 */ /* 0x000e620000000000 */
[----:B------:R-:W-:Y:S01]  /*4010*/  ULOP3.LUT UR8, URZ, UR8, URZ, 0x33, !UPT ;  /* 0x00000008ff087292 */ /* 0x000fe2000f8e33ff */
[----:B------:R-:W-:Y:S01]  /*4020*/  LOP3.LUT R4, RZ, UR4, RZ, 0x33, !PT ;  /* 0x00000004ff047c12 */ /* 0x000fe2000f8e33ff */
[----:B------:R-:W-:Y:S02]  /*4030*/  VOTEU.ANY UR7, UPT, PT ;  /* 0x0000000000077886 */ /* 0x000fe400038e0100 */
[----:B------:R-:W-:Y:S01]  /*4040*/  UFLO.U32 UR7, UR7 ;  /* 0x00000007000772bd */ /* 0x000fe200080e0000 */
[----:B------:R-:W2:Y:S01]  /*4050*/  REDUX UR4, R4 ;  /* 0x00000000040473c4 */ /* 0x000ea20000000000 */
[----:B------:R-:W-:-:S06]  /*4060*/  IMAD.U32 R0, RZ, RZ, UR8 ;  /* 0x00000008ff007e24 */ /* 0x000fcc000f8e00ff */
[----:B------:R1:W-:Y:S01]  /*4070*/  UTCATOMSWS.AND URZ, UR8 ;  /* 0x0000000800ff79e3 */ /* 0x0003e20008000000 */
[----:B------:R-:W3:Y:S01]  /*4080*/  REDUX UR5, R0 ;  /* 0x00000000000573c4 */ /* 0x000ee20000000000 */
[----:B-1----:R-:W-:Y:S01]  /*4090*/  ISETP.EQ.U32.AND P0, PT, R2, UR7, PT ;  /* 0x0000000702007c0c */ /* 0x002fe2000bf02070 */
[----:B--2---:R-:W-:Y:S01]  /*40a0*/  IMAD.U32 R2, RZ, RZ, UR4 ;  /* 0x00000004ff027e24 */ /* 0x004fe2000f8e00ff */
[----:B---3--:R-:W-:-:S11]  /*40b0*/  MOV R3, UR5 ;  /* 0x0000000500037c02 */ /* 0x008fd60008000f00 */
[----:B------:R1:W-:Y:S04]  /*40c0*/  @P0 ATOMS.AND RZ, [UR6+0x14], R3 ;  /* 0x00001403ffff098c */ /* 0x0003e8000a800006 */
[----:B------:R1:W-:Y:S01]  /*40d0*/  @P0 ATOMS.AND RZ, [UR6+0x18], R2 ;  /* 0x00001802ffff098c */ /* 0x0003e2000a800006 */
[----:B------:R-:W-:Y:S05]  /*40e0*/  BRA `(.L_x_85) ;  /* 0x0000000000147947 */ /* 0x000fea0003800000 */
.L_x_84:
[----:B------:R-:W-:Y:S02]  /*40f0*/  MOV R2, 0x4110 ;  /* 0x0000411000027802 */ /* 0x000fe40000000f00 */
[----:B---345:R-:W-:Y:S05]  /*4100*/  CALL.REL.NOINC `($__internal_0_$__cuda_sm10x_tcgen05_guardrail_trap_col_being_dealloced_not_returned_by_alloc) ;  /* 0x0000004400287944 */ /* 0x038fea0003c00000 */
[----:B------:R-:W-:Y:S05]  /*4110*/  BRA `(.L_x_85) ;  /* 0x0000000000087947 */ /* 0x000fea0003800000 */
.L_x_83:
[----:B------:R-:W-:Y:S02]  /*4120*/  MOV R2, 0x4140 ;  /* 0x0000414000027802 */ /* 0x000fe40000000f00 */
[----:B---345:R-:W-:Y:S05]  /*4130*/  CALL.REL.NOINC `($__internal_2_$__cuda_sm10x_tcgen05_guardrail_trap_unallocated_columns_being_dealloced) ;  /* 0x0000004400347944 */ /* 0x038fea0003c00000 */
.L_x_85:
[----:B------:R-:W-:Y:S01]  /*4140*/  NOP ;  /* 0x0000000000007918 */ /* 0x000fe20000000000 */
[----:B----4-:R-:W-:Y:S05]  /*4150*/  EXIT ;  /* 0x000000000000794d */ /* 0x010fea0003800000 */
.L_x_56:
[----:B------:R-:W-:-:S09]  /*4160*/  UISETP.NE.OR UP5, UPT, UR10, 0x3, !UP5 ;  /* 0x000000030a00788c */ /* 0x000fd2000efa5670 */
[----:B------:R-:W-:Y:S05]  /*4170*/  BRA.U UP5, `(.L_x_86) ;  /* 0x0000000d05707547 */ /* 0x000fea000b800000 */
[----:B------:R-:W1:Y:S01]  /*4180*/  LDC R0, c[0x0][0xb30] ;  /* 0x0002cc00ff007b82 */ /* 0x000e620000000800 */
[----:B------:R-:W2:Y:S01]  /*4190*/  LDCU.64 UR8, c[0x0][0x888] ;  /* 0x00011100ff0877ac */ /* 0x000ea20008000a00 */
[----:B------:R-:W-:Y:S02]  /*41a0*/  HFMA2 R29, -RZ, RZ, 0, 0 ;  /* 0x00000000ff1d7431 */ /* 0x000fe400000001ff */
[----:B------:R-:W-:Y:S01]  /*41b0*/  IMAD.MOV.U32 R31, RZ, RZ, 0x1 ;  /* 0x00000001ff1f7424 */ /* 0x000fe200078e00ff */
[----:B------:R-:W-:Y:S01]  /*41c0*/  MOV R23, 0x1000 ;  /* 0x0000100000177802 */ /* 0x000fe20000000f00 */
[----:B------:R-:W3:Y:S01]  /*41d0*/  LDCU.64 UR4, c[0x0][0x890] ;  /* 0x00011200ff0477ac */ /* 0x000ee20008000a00 */
[----:B------:R-:W-:Y:S01]  /*41e0*/  IMAD.MOV.U32 R30, RZ, RZ, RZ ;  /* 0x000000ffff1e7224 */ /* 0x000fe200078e00ff */
[----:B------:R-:W4:Y:S01]  /*41f0*/  LDC R19, c[0x0][0x370] ;  /* 0x0000dc00ff137b82 */ /* 0x000f220000000800 */
[----:B------:R-:W-:Y:S01]  /*4200*/  UMOV UR7, 0x400 ;  /* 0x0000040000077882 */ /* 0x000fe20000000000 */
[----:B------:R-:W-:-:S02]  /*4210*/  UPLOP3.LUT UP1, UPT, UPT, UPT, UPT, 0x40, 0x4 ;  /* 0x000000000004789c */ /* 0x000fc40003f2e870 */
[----:B------:R-:W-:-:S04]  /*4220*/  ULEA UR7, UR37, UR7, 0x18 ;  /* 0x0000000725077291 */ /* 0x000fc8000f8ec0ff */
[----:B------:R-:W4:Y:S01]  /*4230*/  LDC R2, c[0x0][0xb0c] ;  /* 0x0002c300ff027b82 */ /* 0x000f220000000800 */
[----:B------:R-:W-:Y:S02]  /*4240*/  UIADD3 UR13, UPT, UPT, UR7, 0x58, URZ ;  /* 0x00000058070d7890 */ /* 0x000fe4000fffe0ff */
[----:B--2---:R-:W-:Y:S02]  /*4250*/  UISETP.NE.U32.AND UP3, UPT, UR8, URZ, UPT ;  /* 0x000000ff0800728c */ /* 0x004fe4000bf65070 */
[----:B------:R-:W-:Y:S02]  /*4260*/  UIADD3 UR25, UPT, UPT, UR7, 0x50, URZ ;  /* 0x0000005007197890 */ /* 0x000fe4000fffe0ff */
[----:B---3--:R-:W-:Y:S01]  /*4270*/  UISETP.NE.U32.AND UP4, UPT, UR4, URZ, UPT ;  /* 0x000000ff0400728c */ /* 0x008fe2000bf85070 */
[----:B------:R-:W2:Y:S01]  /*4280*/  LDC R18, c[0x0][0xb20] ;  /* 0x0002c800ff127b82 */ /* 0x000ea20000000800 */
[----:B-1----:R-:W-:Y:S01]  /*4290*/  ISETP.NE.AND P1, PT, R0, 0x1, PT ;  /* 0x000000010000780c */ /* 0x002fe20003f25270 */
[----:B------:R-:W-:-:S02]  /*42a0*/  UISETP.NE.AND.EX UP3, UPT, UR9, URZ, UPT, UP3 ;  /* 0x000000ff0900728c */ /* 0x000fc4000bf65330 */
[----:B------:R-:W-:Y:S02]  /*42b0*/  UPRMT UR13, UR37, 0x654, UR13 ;  /* 0x00000654250d7896 */ /* 0x000fe4000800000d */
[----:B------:R-:W-:Y:S02]  /*42c0*/  UISETP.NE.AND.EX UP4, UPT, UR5, URZ, UPT, UP4 ;  /* 0x000000ff0500728c */ /* 0x000fe4000bf85340 */
[----:B------:R-:W1:Y:S08]  /*42d0*/  LDC.64 R32, c[0x0][0x348] ;  /* 0x0000d200ff207b82 */ /* 0x000e700000000a00 */
[----:B------:R-:W3:Y:S08]  /*42e0*/  LDC.64 R16, c[0x0][0xb10] ;  /* 0x0002c400ff107b82 */ /* 0x000ef00000000a00 */
[----:B------:R-:W1:Y:S08]  /*42f0*/  LDC.64 R6, c[0x0][0xb18] ;  /* 0x0002c600ff067b82 */ /* 0x000e700000000a00 */
[----:B------:R-:W1:Y:S08]  /*4300*/  LDC.64 R4, c[0x0][0xb28] ;  /* 0x0002ca00ff047b82 */ /* 0x000e700000000a00 */
[----:B--2-4-:R-:W1:Y:S02]  /*4310*/  LDC R22, c[0x0][0x374] ;  /* 0x0000dd00ff167b82 */ /* 0x014e640000000800 */
.L_x_95:
[C---:B------:R-:W-:Y:S02]  /*4320*/  LEA R0, R30.reuse, UR7, 0x3 ;  /* 0x000000071e007c11 */ /* 0x040fe4000f8e18ff */
[----:B------:R-:W-:Y:S02]  /*4330*/  SHF.L.U32 R3, R29, 0x1f, RZ ;  /* 0x0000001f1d037819 */ /* 0x000fe400000006ff */
[----:B------:R-:W-:Y:S02]  /*4340*/  LEA R24, R30, UR7, 0x4 ;  /* 0x000000071e187c11 */ /* 0x000fe4000f8e20ff */
[----:B--2---:R-:W2:Y:S02]  /*4350*/  SYNCS.PHASECHK.TRANS64.TRYWAIT P0, [R0+URZ+0x80], R3 ;  /* 0x00008003000075a7 */ /* 0x004ea400080011ff */
[----:B--2---:R-:W-:Y:S05]  /*4360*/  @!P0 BRA `(.L_x_87) ;  /* 0x0000003c00cc8947 */ /* 0x004fea0003800000 */
.L_x_156:
[----:B------:R-:W-:Y:S01]  /*4370*/  ISETP.GE.AND P0, PT, R40, 0x1, PT ;  /* 0x000000012800780c */ /* 0x000fe20003f06270 */
[----:B------:R-:W4:Y:S01]  /*4380*/  LDS.128 R24, [R24+0x110] ;  /* 0x0001100018187984 */ /* 0x000f220000000c00 */
[----:B--2---:R-:W-:Y:S01]  /*4390*/  VIADD R0, R0, 0x90 ;  /* 0x0000009000007836 */ /* 0x004fe20000000000 */
[----:B------:R-:W-:Y:S01]  /*43a0*/  @!PT LDS RZ, [RZ] ;  /* 0x00000000fffff984 */ /* 0x000fe20000000800 */
[----:B------:R-:W-:Y:S01]  /*43b0*/  @!PT LDS RZ, [RZ] ;  /* 0x00000000fffff984 */ /* 0x000fe20000000800 */
[----:B------:R-:W-:Y:S01]  /*43c0*/  @!PT LDS RZ, [RZ] ;  /* 0x00000000fffff984 */ /* 0x000fe20000000800 */
[----:B------:R-:W-:Y:S01]  /*43d0*/  @!PT LDS RZ, [RZ] ;  /* 0x00000000fffff984 */ /* 0x000fe20000000800 */
[----:B------:R2:W-:Y:S06]  /*43e0*/  MEMBAR.ALL.CTA ;  /* 0x0000000000007992 */ /* 0x0005ec0000008000 */
[----:B--2---:R-:W2:Y:S01]  /*43f0*/  FENCE.VIEW.ASYNC.S ;  /* 0x00000000000073c6 */ /* 0x004ea20000000000 */
[----:B------:R-:W-:Y:S04]  /*4400*/  PRMT R0, RZ, 0x654, R0 ;  /* 0x00000654ff007816 */ /* 0x000fe80000000000 */
[----:B--2---:R2:W-:Y:S01]  /*4410*/  SYNCS.ARRIVE.TRANS64.RED.A1T0 RZ, [R0+URZ], RZ ;  /* 0x000000ff00ff79a7 */ /* 0x0045e200081004ff */
[----:B----4-:R-:W-:Y:S11]  /*4420*/  LOP3.LUT P3, RZ, R26, 0x1, RZ, 0xc0, !PT ;  /* 0x000000011aff7812 */ /* 0x010ff6000786c0ff */
[----:B------:R-:W-:Y:S02]  /*4430*/  @!UPT UIADD3 URZ, UPT, UPT, URZ, URZ, URZ ;  /* 0x000000fffffff290 */ /* 0x000fe4000fffe0ff */
[----:B------:R-:W-:Y:S02]  /*4440*/  @P3 MOV R13, R24 ;  /* 0x00000018000d3202 */ /* 0x000fe40000000f00 */
[----:B------:R-:W-:Y:S01]  /*4450*/  @P3 LOP3.LUT R8, R25, 0xffff, RZ, 0xc0, !PT ;  /* 0x0000ffff19083812 */ /* 0x000fe200078ec0ff */
[----:B--2---:R-:W-:Y:S06]  /*4460*/  @!P0 BRA `(.L_x_88) ;  /* 0x0000000000a48947 */ /* 0x004fec0003800000 */
[----:B-1----:R-:W-:Y:S01]  /*4470*/  IMAD.HI.U32 R35, R22, R7, RZ ;  /* 0x0000000716237227 */ /* 0x002fe200078e00ff */
[----:B------:R-:W-:Y:S02]  /*4480*/  ISETP.NE.AND P0, PT, R6, 0x1, PT ;  /* 0x000000010600780c */ /* 0x000fe40003f05270 */
[----:B------:R-:W-:Y:S01]  /*4490*/  ISETP.NE.AND P2, PT, R40, 0x1, PT ;  /* 0x000000012800780c */ /* 0x000fe20003f45270 */
[----:B---3--:R-:W-:Y:S01]  /*44a0*/  IMAD.HI.U32 R34, R19, R16, RZ ;  /* 0x0000001013227227 */ /* 0x008fe200078e00ff */
[----:B------:R-:W-:Y:S02]  /*44b0*/  SHF.R.U32.HI R35, RZ, R18, R35 ;  /* 0x00000012ff237219 */ /* 0x000fe40000011623 */
[----:B------:R-:W-:Y:S01]  /*44c0*/  ISETP.NE.AND P4, PT, R2, 0x1, PT ;  /* 0x000000010200780c */ /* 0x000fe20003f85270 */
[----:B------:R-:W-:Y:S01]  /*44d0*/  IMAD.HI.U32 R36, R13, R16, RZ ;  /* 0x000000100d247227 */ /* 0x000fe200078e00ff */
[----:B------:R-:W-:Y:S02]  /*44e0*/  SHF.R.U32.HI R34, RZ, R17, R34 ;  /* 0x00000011ff227219 */ /* 0x000fe40000011622 */
[----:B------:R-:W-:Y:S01]  /*44f0*/  SEL R3, R22, R35, !P0 ;  /* 0x0000002316037207 */ /* 0x000fe20004000000 */
[C---:B------:R-:W-:Y:S01]  /*4500*/  IMAD.HI.U32 R35, R8.reuse, R7, RZ ;  /* 0x0000000708237227 */ /* 0x040fe200078e00ff */
[----:B------:R-:W-:Y:S02]  /*4510*/  SEL R11, R19, R34, !P4 ;  /* 0x00000022130b7207 */ /* 0x000fe40006000000 */
[----:B------:R-:W-:Y:S01]  /*4520*/  SHF.R.U32.HI R36, RZ, R17, R36 ;  /* 0x00000011ff247219 */ /* 0x000fe20000011624 */
[----:B------:R-:W-:Y:S01]  /*4530*/  IMAD.HI.U32 R38, R3, R4, RZ ;  /* 0x0000000403267227 */ /* 0x000fe200078e00ff */
[----:B------:R-:W-:Y:S03]  /*4540*/  SHF.R.U32.HI R35, RZ, R18, R35 ;  /* 0x00000012ff237219 */ /* 0x000fe60000011623 */
[----:B------:R-:W-:Y:S01]  /*4550*/  IMAD.HI.U32 R34, R11, R4, RZ ;  /* 0x000000040b227227 */ /* 0x000fe200078e00ff */
[----:B------:R-:W-:Y:S02]  /*4560*/  @P2 SHF.R.U32.HI R3, RZ, R5, R38 ;  /* 0x00000005ff032219 */ /* 0x000fe40000011626 */
[----:B------:R-:W-:Y:S02]  /*4570*/  SEL R9, R8, R35, !P0 ;  /* 0x0000002308097207 */ /* 0x000fe40004000000 */
[----:B------:R-:W-:Y:S01]  /*4580*/  @P2 SHF.R.U32.HI R11, RZ, R5, R34 ;  /* 0x00000005ff0b2219 */ /* 0x000fe20000011622 */
[C---:B------:R-:W-:Y:S01]  /*4590*/  IMAD R10, R40.reuse, R3, RZ ;  /* 0x00000003280a7224 */ /* 0x040fe200078e02ff */
[----:B------:R-:W-:Y:S01]  /*45a0*/  SEL R3, R13, R36, !P4 ;  /* 0x000000240d037207 */ /* 0x000fe20006000000 */
[C---:B------:R-:W-:Y:S03]  /*45b0*/  IMAD.HI.U32 R14, R9.reuse, R4, RZ ;  /* 0x00000004090e7227 */ /* 0x040fe600078e00ff */
[----:B------:R-:W-:Y:S01]  /*45c0*/  ISETP.GE.AND P0, PT, R9, R10, PT ;  /* 0x0000000a0900720c */ /* 0x000fe20003f06270 */
[C---:B------:R-:W-:Y:S01]  /*45d0*/  IMAD R12, R40.reuse, R11, RZ ;  /* 0x0000000b280c7224 */ /* 0x040fe200078e02ff */
[-C--:B------:R-:W-:Y:S04]  /*45e0*/  SHF.R.U32.HI R14, RZ, R5.reuse, R14 ;  /* 0x00000005ff0e7219 */ /* 0x080fe8000001160e */
[----:B------:R-:W-:Y:S02]  /*45f0*/  ISETP.GE.OR P0, PT, R3, R12, P0 ;  /* 0x0000000c0300720c */ /* 0x000fe40000706670 */
[----:B------:R-:W-:Y:S05]  /*4600*/  SEL R15, R9, R14, !P2 ;  /* 0x0000000e090f7207 */ /* 0x000fea0005000000 */
[----:B------:R-:W-:Y:S04]  /*4610*/  IMAD.MOV R14, RZ, RZ, -R15 ;  /* 0x000000ffff0e7224 */ /* 0x000fe800078e0a0f */
[----:B------:R-:W-:Y:S02]  /*4620*/  IMAD R14, R40, R14, R9 ;  /* 0x0000000e280e7224 */ /* 0x000fe400078e0209 */
[C---:B------:R-:W-:Y:S05]  /*4630*/  @!P0 IMAD.HI.U32 R10, R3.reuse, R4, RZ ;  /* 0x00000004030a8227 */ /* 0x040fea00078e00ff */
[----:B------:R-:W-:Y:S04]  /*4640*/  @!P0 SHF.R.U32.HI R10, RZ, R5, R10 ;  /* 0x00000005ff0a8219 */ /* 0x000fe8000001160a */
[----:B------:R-:W-:Y:S01]  /*4650*/  @!P0 SEL R0, R3, R10, !P2 ;  /* 0x0000000a03008207 */ /* 0x000fe20005000000 */
[----:B------:R-:W-:Y:S03]  /*4660*/  IMAD.MOV R10, RZ, RZ, -R3 ;  /* 0x000000ffff0a7224 */ /* 0x000fe600078e0a03 */
[----:B------:R-:W-:Y:S01]  /*4670*/  @!P0 IADD3 R15, PT, PT, R15, -R0, RZ ;  /* 0x800000000f0f8210 */ /* 0x000fe20007ffe0ff */
[----:B------:R-:W-:Y:S01]  /*4680*/  @!P0 IMAD R0, R11, R14, R0 ;  /* 0x0000000e0b008224 */ /* 0x000fe200078e0200 */
[----:B------:R-:W-:Y:S01]  /*4690*/  IADD3 R11, PT, PT, -R9, RZ, RZ ;  /* 0x000000ff090b7210 */ /* 0x000fe20007ffe1ff */
[----:B------:R-:W-:Y:S02]  /*46a0*/  IMAD R13, R2, R10, R13 ;  /* 0x0000000a020d7224 */ /* 0x000fe400078e020d */
[----:B------:R-:W-:Y:S02]  /*46b0*/  @!P0 IMAD R9, R15, R40, R3 ;  /* 0x000000280f098224 */ /* 0x000fe400078e0203 */
[----:B------:R-:W-:Y:S02]  /*46c0*/  @!P0 IMAD.MOV.U32 R3, RZ, RZ, R0 ;  /* 0x000000ffff038224 */ /* 0x000fe400078e0000 */
[----:B------:R-:W-:Y:S02]  /*46d0*/  IMAD R8, R6, R11, R8 ;  /* 0x0000000b06087224 */ /* 0x000fe400078e0208 */
[----:B------:R-:W-:Y:S02]  /*46e0*/  IMAD R13, R3, R2, R13 ;  /* 0x00000002030d7224 */ /* 0x000fe400078e020d */
[----:B------:R-:W-:Y:S02]  /*46f0*/  IMAD R8, R9, R6, R8 ;  /* 0x0000000609087224 */ /* 0x000fe400078e0208 */
.L_x_88:
[----:B------:R-:W-:Y:S05]  /*4700*/  BRA.U UP1, `(.L_x_89) ;  /* 0x0000000101107547 */ /* 0x000fea000b800000 */
[----:B------:R-:W-:Y:S04]  /*4710*/  MOV R0, UR6 ;  /* 0x0000000600007c02 */ /* 0x000fe80008000f00 */
[----:B------:R-:W-:Y:S04]  /*4720*/  SHF.L.U32 R3, R0, 0x1f, RZ ;  /* 0x0000001f00037819 */ /* 0x000fe800000006ff */
[----:B------:R-:W2:Y:S02]  /*4730*/  SYNCS.PHASECHK.TRANS64.TRYWAIT P0, [UR7+0x78], R3 ;  /* 0x00007803ff0075a7 */ /* 0x000ea40008001107 */
[----:B--2---:R-:W-:Y:S05]  /*4740*/  @!P0 BRA `(.L_x_90) ;  /* 0x0000003800e88947 */ /* 0x004fea0003800000 */
.L_x_89:
[----:B------:R-:W-:Y:S02]  /*4750*/  R2UR UR26, R20 ;  /* 0x00000000141a72ca */ /* 0x000fe400000e0000 */
[----:B------:R-:W-:Y:S02]  /*4760*/  R2UR UR27, R21 ;  /* 0x00000000151b72ca */ /* 0x000fe400000e0000 */
[----:B------:R-:W-:Y:S02]  /*4770*/  ISETP.NE.U32.AND P2, PT, RZ, UR4, PT ;  /* 0x00000004ff007c0c */ /* 0x000fe4000bf45070 */
[----:B------:R-:W-:Y:S02]  /*4780*/  SHF.L.U32 R12, R31, 0x1f, RZ ;  /* 0x0000001f1f0c7819 */ /* 0x000fe400000006ff */
[----:B------:R-:W-:Y:S05]  /*4790*/  ISETP.NE.AND.EX P2, PT, RZ, UR5, PT, P2 ;  /* 0x00000005ff007c0c */ /* 0x000fea000bf45320 */
[----:B------:R-:W-:Y:S02]  /*47a0*/  USHF.L.U32 UR26, UR26, 0x7, URZ ;  /* 0x000000071a1a7899 */ /* 0x000fe400080006ff */
[----:B------:R-:W-:Y:S01]  /*47b0*/  USHF.L.U32 UR27, UR27, 0x6, URZ ;  /* 0x000000061b1b7899 */ /* 0x000fe200080006ff */
[----:B------:R-:W-:Y:S11]  /*47c0*/  BRA.U !UP4, `(.L_x_91) ;  /* 0x000000010c347547 */ /* 0x000ff6000b800000 */
[----:B------:R-:W-:Y:S01]  /*47d0*/  UPLOP3.LUT UP0, UPT, UPT, UPT, UP3, 0x80, 0x8 ;  /* 0x000000000008789c */ /* 0x000fe20003f0f030 */
[----:B--2---:R-:W-:Y:S02]  /*47e0*/  HFMA2 R0, -RZ, RZ, 0, 5.9604644775390625e-08 ;  /* 0x00000001ff007431 */ /* 0x004fe400000001ff */
[----:B------:R-:W-:Y:S03]  /*47f0*/  IMAD.MOV.U32 R95, RZ, RZ, 0x1 ;  /* 0x00000001ff5f7424 */ /* 0x000fe600078e00ff */
[----:B------:R-:W-:Y:S05]  /*4800*/  PLOP3.LUT P0, PT, PT, PT, UP0, 0x80, 0x8 ;  /* 0x000000000008781c */ /* 0x000fea0003f0f008 */
[----:B------:R-:W2:Y:S01]  /*4810*/  @UP0 LDCU.64 UR10, c[0x0][0x888] ;  /* 0x00011100ff0a07ac */ /* 0x000ea20008000a00 */
[----:B------:R-:W-:Y:S07]  /*4820*/  @UP0 UIMAD UR8, UR36, UR4, URZ ;  /* 0x00000004240802a4 */ /* 0x000fee000f8e02ff */
[----:B------:R-:W-:Y:S01]  /*4830*/  @!P0 PRMT R95, R0, 0x7610, R95 ;  /* 0x00007610005f8816 */ /* 0x000fe2000000005f */
[----:B--2---:R-:W-:Y:S03]  /*4840*/  @UP0 UIMAD.WIDE UR10, UR8, 0x4, UR10 ;  /* 0x00000004080a08a5 */ /* 0x004fe6000f8e020a */
[----:B------:R-:W2:Y:S03]  /*4850*/  @!UP0 LDCU UR8, c[0x0][0x880] ;  /* 0x00011000ff0887ac */ /* 0x000ea60008000800 */
[----:B------:R-:W-:Y:S01]  /*4860*/  IMAD.U32 R10, RZ, RZ, UR10 ;  /* 0x0000000aff0a7e24 */ /* 0x000fe2000f8e00ff */
[----:B------:R-:W-:Y:S05]  /*4870*/  MOV R11, UR11 ;  /* 0x0000000b000b7c02 */ /* 0x000fea0008000f00 */
[----:B-----5:R4:W5:Y:S02]  /*4880*/  @P0 LDG.E R49, desc[UR46][R10.64] ;  /* 0x0000002e0a310981 */ /* 0x020964000c1e1900 */
[----:B--2-4-:R-:W-:Y:S07]  /*4890*/  @!P0 IMAD.U32 R49, RZ, RZ, UR8 ;  /* 0x00000008ff318e24 */ /* 0x014fee000f8e00ff */
.L_x_91:
[----:B-----5:R-:W-:Y:S01]  /*48a0*/  @!P2 FSETP.EQ.AND P0, PT, R49, RZ, PT ;  /* 0x000000ff3100a20b */ /* 0x020fe20003f02000 */
[----:B------:R-:W-:Y:S01]  /*48b0*/  @!UPT UIADD3 URZ, UPT, UPT, URZ, URZ, URZ ;  /* 0x000000fffffff290 */ /* 0x000fe2000fffe0ff */
[----:B------:R-:W-:Y:S11]  /*48c0*/  @!P2 BRA `(.L_x_92) ;  /* 0x000000000014a947 */ /* 0x000ff60003800000 */
[----:B------:R-:W-:Y:S02]  /*48d0*/  LOP3.LUT P2, RZ, R95, 0xff, RZ, 0xc0, !PT ;  /* 0x000000ff5fff7812 */ /* 0x000fe4000784c0ff */
[----:B------:R-:W-:Y:S04]  /*48e0*/  PLOP3.LUT P0, PT, PT, PT, UP0, 0x80, 0x8 ;  /* 0x000000000008781c */ /* 0x000fe80003f0f008 */
[----:B------:R-:W-:Y:S07]  /*48f0*/  PLOP3.LUT P0, PT, P0, PT, PT, 0x8, 0x80 ;  /* 0x000000000080781c */ /* 0x000fee000070e170 */
[----:B------:R-:W-:Y:S11]  /*4900*/  @P2 FSETP.EQ.AND P0, PT, R49, RZ, PT ;  /* 0x000000ff3100220b */ /* 0x000ff60003f02000 */
[----:B------:R-:W-:Y:S02]  /*4910*/  @!UPT UIADD3 URZ, UPT, UPT, URZ, URZ, URZ ;  /* 0x000000fffffff290 */ /* 0x000fe4000fffe0ff */
.L_x_92:
[----:B------:R-:W4:Y:S01]  /*4920*/  SYNCS.PHASECHK.TRANS64.TRYWAIT P2, [UR7+0x60], R12 ;  /* 0x0000600cff0075a7 */ /* 0x000f220008041107 */
[----:B------:R-:W-:Y:S04]  /*4930*/  ELECT P4, URZ, PT ;  /* 0x0000000000ff782f */ /* 0x000fe80003880000 */
[----:B------:R-:W-:Y:S11]  /*4940*/  PLOP3.LUT P4, PT, P0, P4, PT, 0xf2, 0x2f ;  /* 0x00000000002f781c */ /* 0x000ff60000789e72 */
[----:B------:R-:W-:Y:S02]  /*4950*/  @!UPT UIADD3 URZ, UPT, UPT, URZ, URZ, URZ ;  /* 0x000000fffffff290 */ /* 0x000fe4000fffe0ff */
[----:B-1----:R-:W-:Y:S05]  /*4960*/  @!P4 IADD3 R21, P0, PT, R32, 0x580, RZ ;  /* 0x000005802015c810 */ /* 0x002fea0007f1e0ff */
[----:B------:R-:W-:Y:S01]  /*4970*/  @!P4 IMAD.X R20, RZ, RZ, R33, P0 ;  /* 0x000000ffff14c224 */ /* 0x000fe200000e0621 */
[----:B----4-:R-:W-:Y:S07]  /*4980*/  @!P2 BRA `(.L_x_93) ;  /* 0x000000380070a947 */ /* 0x010fee0003800000 */
.L_x_159:
[----:B------:R-:W4:Y:S01]  /*4990*/  LDC.64 R14, c[0x0][0xb10] ;  /* 0x0002c400ff0e7b82 */ /* 0x000f220000000a00 */
[----:B------:R-:W-:Y:S01]  /*49a0*/  @!P4 R2UR UR9, R21 ;  /* 0x000000001509c2ca */ /* 0x000fe200000e0000 */
[----:B------:R-:W-:Y:S01]  /*49b0*/  VOTEU.ALL UP1, P4 ;  /* 0x0000000000ff7886 */ /* 0x000fe20002020000 */
[----:B------:R-:W-:Y:S01]  /*49c0*/  @!P4 R2UR UR8, R20 ;  /* 0x000000001408c2ca */ /* 0x000fe200000e0000 */
[----:B------:R-:W-:Y:S01]  /*49d0*/  VOTEU.ALL UP2, P4 ;  /* 0x0000000000ff7886 */ /* 0x000fe20002040000 */
[----:B------:R-:W-:Y:S03]  /*49e0*/  UMOV UR16, 0x0 ;  /* 0x0000000000107882 */ /* 0x000fe60000000000 */
[----:B------:R-:W5:Y:S01]  /*49f0*/  LDC.64 R10, c[0x0][0xb18] ;  /* 0x0002c600ff0a7b82 */ /* 0x000f620000000a00 */
[----:B------:R-:W-:Y:S01]  /*4a00*/  @!UP1 UIADD3 UR24, UPT, UPT, UR7, 0x200, URZ ;  /* 0x0000020007189890 */ /* 0x000fe2000fffe0ff */
[----:B------:R-:W-:Y:S01]  /*4a10*/  @P3 SHF.R.U32.HI R28, RZ, 0x10, R25 ;  /* 0x00000010ff1c3819 */ /* 0x000fe20000011619 */
[----:B------:R-:W-:Y:S01]  /*4a20*/  UMOV UR17, 0x10000000 ;  /* 0x1000000000117882 */ /* 0x000fe20000000000 */
[----:B------:R-:W-:Y:S01]  /*4a30*/  UMOV UR28, UR36 ;  /* 0x00000024001c7c82 */ /* 0x000fe20008000000 */
[----:B------:R-:W-:Y:S03]  /*4a40*/  @!UP1 UIADD3 UR10, UPT, UPT, UR26, 0x40, URZ ;  /* 0x000000401a0a9890 */ /* 0x000fe6000fffe0ff */
[----:B--2---:R-:W2:Y:S01]  /*4a50*/  @!P1 LDC R0, c[0x0][0xb20] ;  /* 0x0002c800ff009b82 */ /* 0x004ea20000000800 */
[----:B------:R-:W-:Y:S01]  /*4a60*/  UMOV UR11, UR27 ;  /* 0x0000001b000b7c82 */ /* 0x000fe20008000000 */
[----:B------:R-:W-:Y:S01]  /*4a70*/  IMAD.U32 R20, RZ, RZ, UR9 ;  /* 0x00000009ff147e24 */ /* 0x000fe2000f8e00ff */
[----:B------:R-:W-:Y:S05]  /*4a80*/  UMOV UR9, UR25 ;  /* 0x0000001900097c82 */ /* 0x000fea0008000000 */
[----:B-1----:R-:W1:Y:S01]  /*4a90*/  @!P1 LDC R3, c[0x0][0xb0c] ;  /* 0x0002c300ff039b82 */ /* 0x002e620000000800 */
[----:B------:R-:W-:Y:S01]  /*4aa0*/  IMAD.U32 R21, RZ, RZ, UR8 ;  /* 0x00000008ff157e24 */ /* 0x000fe2000f8e00ff */
[----:B------:R-:W-:Y:S01]  /*4ab0*/  @!UP1 UIADD3 UR8, UPT, UPT, UR7, 0xa00, URZ ;  /* 0x00000a0007089890 */ /* 0x000fe2000fffe0ff */
[----:B------:R-:W-:Y:S01]  /*4ac0*/  @!P4 R2UR UR18, R20 ;  /* 0x000000001412c2ca */ /* 0x000fe200000e0000 */
[----:B------:R-:W-:Y:S01]  /*4ad0*/  VOTEU.ALL UP1, P4 ;  /* 0x0000000000ff7886 */ /* 0x000fe20002020000 */
[----:B------:R-:W-:Y:S01]  /*4ae0*/  @!P4 IMAD.MOV.U32 R20, RZ, RZ, 0x1000 ;  /* 0x00001000ff14c424 */ /* 0x000fe200078e00ff */
[----:B------:R-:W-:Y:S01]  /*4af0*/  @!P4 R2UR UR19, R21 ;  /* 0x000000001513c2ca */ /* 0x000fe200000e0000 */
[----:B------:R-:W-:Y:S01]  /*4b00*/  UMOV UR12, UR36 ;  /* 0x00000024000c7c82 */ /* 0x000fe20008000000 */
[----:B------:R-:W-:Y:S01]  /*4b10*/  UPRMT UR14, UR37, 0x654, UR25 ;  /* 0x00000654250e7896 */ /* 0x000fe20008000019 */
[----:B------:R-:W-:Y:S10]  /*4b20*/  VIADD R30, R30, 0x1 ;  /* 0x000000011e1e7836 */ /* 0x000ff40000000000 */
[----:B------:R1:W-:Y:S02]  /*4b30*/  @!UP2 UTMALDG.3D [UR24], [UR18], desc[UR16] ;  /* 0x000010181200a5b4 */ /* 0x0003e40008011000 */
[----:B-1----:R-:W-:Y:S01]  /*4b40*/  @!P1 ISETP.NE.AND P2, PT, R3, 0x1, PT ;  /* 0x000000010300980c */ /* 0x002fe20003f45270 */
[C---:B----4-:R-:W-:Y:S01]  /*4b50*/  @!P1 IMAD.HI.U32 R14, R13.reuse, R14, RZ ;  /* 0x0000000e0d0e9227 */ /* 0x050fe200078e00ff */
[----:B-----5:R-:W-:Y:S01]  /*4b60*/  @!P1 ISETP.NE.AND P0, PT, R10, 0x1, PT ;  /* 0x000000010a00980c */ /* 0x020fe20003f05270 */
[----:B------:R1:W-:Y:S01]  /*4b70*/  @!UP1 UTMALDG.3D [UR8], [UR18], desc[UR16] ;  /* 0x00001008120095b4 */ /* 0x0003e20008011000 */
[----:B------:R1:W-:Y:S01]  /*4b80*/  @!P4 SYNCS.ARRIVE.TRANS64.RED.A0TR RZ, [UR7+0x50], R20 ;  /* 0x00005014ffffc9a7 */ /* 0x0003e20008300407 */
[C---:B------:R-:W-:Y:S01]  /*4b90*/  @!P1 IMAD.HI.U32 R11, R8.reuse, R11, RZ ;  /* 0x0000000b080b9227 */ /* 0x040fe200078e00ff */
[----:B------:R-:W-:Y:S04]  /*4ba0*/  @!P1 SHF.R.U32.HI R14, RZ, R15, R14 ;  /* 0x0000000fff0e9219 */ /* 0x000fe8000001160e */
[----:B--2---:R-:W-:Y:S02]  /*4bb0*/  @!P1 SHF.R.U32.HI R9, RZ, R0, R11 ;  /* 0x00000000ff099219 */ /* 0x004fe4000001160b */
[----:B------:R-:W-:Y:S02]  /*4bc0*/  @!P1 SEL R14, R13, R14, !P2 ;  /* 0x0000000e0d0e9207 */ /* 0x000fe40005000000 */
[----:B------:R-:W-:Y:S05]  /*4bd0*/  @!P1 SEL R9, R8, R9, !P0 ;  /* 0x0000000908099207 */ /* 0x000fea0004000000 */
[----:B------:R-:W-:Y:S01]  /*4be0*/  @!P1 IMAD.IADD R0, R9, 0x1, -R14 ;  /* 0x0000000109009824 */ /* 0x000fe200078e0a0e */
[----:B------:R-:W-:Y:S01]  /*4bf0*/  SYNCS.ARRIVE.TRANS64.RED.A1T0 RZ, [UR14], RZ ;  /* 0x000000ffffff79a7 */ /* 0x000fe2000810040e */
[----:B------:R-:W-:Y:S02]  /*4c00*/  @!P1 IMAD.IADD R9, R14, 0x1, -R9 ;  /* 0x000000010e099824 */ /* 0x000fe400078e0a09 */
[----:B------:R-:W-:Y:S02]  /*4c10*/  @!P1 IMAD R13, R0, R3, R13 ;  /* 0x00000003000d9224 */ /* 0x000fe400078e020d */
[----:B------:R-:W-:Y:S01]  /*4c20*/  @!P1 IMAD R8, R9, R10, R8 ;  /* 0x0000000a09089224 */ /* 0x000fe200078e0208 */
[----:B------:R-:W2:Y:S02]  /*4c30*/  SYNCS.PHASECHK.TRANS64.TRYWAIT P5, [UR7+0x68], R12 ;  /* 0x0000680cff0075a7 */ /* 0x000ea400080a1107 */
[----:B-12---:R-:W-:Y:S05]  /*4c40*/  @!P5 BRA `(.L_x_94) ;  /* 0x0000003400d8d947 */ /* 0x006fea0003800000 */
.L_x_161:
[----:B-1----:R-:W-:Y:S01]  /*4c50*/  @!P4 IADD3 R3, P0, PT, R32, 0x580, RZ ;  /* 0x000005802003c810 */ /* 0x002fe20007f1e0ff */
[----:B------:R-:W-:Y:S01]  /*4c60*/  VOTEU.ALL UP1, P4 ;  /* 0x0000000000ff7886 */ /* 0x000fe20002020000 */
[----:B------:R-:W-:Y:S01]  /*4c70*/  VOTEU.ALL UP2, P4 ;  /* 0x0000000000ff7886 */ /* 0x000fe20002040000 */
[----:B------:R-:W-:Y:S01]  /*4c80*/  UMOV UR14, 0x0 ;  /* 0x00000000000e7882 */ /* 0x000fe20000000000 */
[----:B------:R-:W-:Y:S01]  /*4c90*/  @!P4 R2UR UR9, R3 ;  /* 0x000000000309c2ca */ /* 0x000fe200000e0000 */
[----:B------:R-:W-:Y:S01]  /*4ca0*/  @!P4 IMAD.X R0, RZ, RZ, R33, P0 ;  /* 0x000000ffff00c224 */ /* 0x000fe200000e0621 */
[----:B------:R-:W-:Y:S01]  /*4cb0*/  @!UP1 UIADD3 UR17, UPT, UPT, UR7, 0x58, URZ ;  /* 0x0000005807119890 */ /* 0x000fe2000fffe0ff */
[----:B------:R-:W-:Y:S01]  /*4cc0*/  ISETP.NE.AND P0, PT, R30, 0x2, PT ;  /* 0x000000021e00780c */ /* 0x000fe20003f05270 */
[----:B------:R-:W-:Y:S01]  /*4cd0*/  @!UP1 UIADD3 UR18, UPT, UPT, UR26, 0x20, URZ ;  /* 0x000000201a129890 */ /* 0x000fe2000fffe0ff */
[----:B------:R-:W-:Y:S01]  /*4ce0*/  LOP3.LUT R31, R31, 0x1, RZ, 0x3c, !PT ;  /* 0x000000011f1f7812 */ /* 0x000fe200078e3cff */
[----:B------:R-:W-:Y:S01]  /*4cf0*/  @!UP1 UIADD3 UR16, UPT, UPT, UR7, 0x1200, URZ ;  /* 0x0000120007109890 */ /* 0x000fe2000fffe0ff */
[----:B------:R-:W-:Y:S01]  /*4d00*/  @!P4 R2UR UR8, R0 ;  /* 0x000000000008c2ca */ /* 0x000fe200000e0000 */
[----:B------:R-:W-:Y:S01]  /*4d10*/  UMOV UR15, 0x10000000 ;  /* 0x10000000000f7882 */ /* 0x000fe20000000000 */
[----:B------:R-:W-:Y:S01]  /*4d20*/  UMOV UR19, UR27 ;  /* 0x0000001b00137c82 */ /* 0x000fe20008000000 */
[----:B------:R-:W-:Y:S01]  /*4d30*/  UMOV UR20, UR36 ;  /* 0x0000002400147c82 */ /* 0x000fe20008000000 */
[----:B------:R-:W-:Y:S01]  /*4d40*/  @!UP1 UIADD3 UR10, UPT, UPT, UR26, 0x60, URZ ;  /* 0x000000601a0a9890 */ /* 0x000fe2000fffe0ff */
[----:B------:R-:W-:Y:S01]  /*4d50*/  SEL R0, RZ, 0x1, P0 ;  /* 0x00000001ff007807 */ /* 0x000fe20000000000 */
[----:B------:R-:W-:Y:S01]  /*4d60*/  IMAD.U32 R10, RZ, RZ, UR9 ;  /* 0x00000009ff0a7e24 */ /* 0x000fe2000f8e00ff */
[----:B------:R-:W-:Y:S01]  /*4d70*/  UMOV UR11, UR27 ;  /* 0x0000001b000b7c82 */ /* 0x000fe20008000000 */
[----:B------:R-:W-:Y:S01]  /*4d80*/  UMOV UR12, UR36 ;  /* 0x00000024000c7c82 */ /* 0x000fe20008000000 */
[----:B------:R-:W-:Y:S01]  /*4d90*/  UMOV UR9, UR17 ;  /* 0x0000001100097c82 */ /* 0x000fe20008000000 */
[----:B------:R-:W-:Y:S01]  /*4da0*/  @P3 R2UR UR36, R28 ;  /* 0x000000001c2432ca */ /* 0x000fe200000e0000 */
[----:B------:R-:W-:Y:S01]  /*4db0*/  IMAD.IADD R20, R8, 0x1, R94 ;  /* 0x0000000108147824 */ /* 0x000fe200078e025e */
[----:B------:R-:W-:Y:S01]  /*4dc0*/  @!P4 R2UR UR22, R10 ;  /* 0x000000000a16c2ca */ /* 0x000fe200000e0000 */
[----:B------:R-:W-:Y:S01]  /*4dd0*/  IMAD.U32 R11, RZ, RZ, UR8 ;  /* 0x00000008ff0b7e24 */ /* 0x000fe2000f8e00ff */
[----:B------:R-:W-:Y:S01]  /*4de0*/  @!UP1 UIADD3 UR8, UPT, UPT, UR7, 0x1a00, URZ ;  /* 0x00001a0007089890 */ /* 0x000fe2000fffe0ff */
[----:B------:R-:W-:Y:S01]  /*4df0*/  LOP3.LUT R29, R29, R0, RZ, 0x3c, !PT ;  /* 0x000000001d1d7212 */ /* 0x000fe200078e3cff */
[----:B------:R-:W-:Y:S01]  /*4e00*/  VOTEU.ALL UP1, P4 ;  /* 0x0000000000ff7886 */ /* 0x000fe20002020000 */
[----:B------:R-:W-:Y:S01]  /*4e10*/  IMAD.IADD R21, R13, 0x1, R96 ;  /* 0x000000010d157824 */ /* 0x000fe200078e0260 */
[----:B------:R-:W-:Y:S02]  /*4e20*/  @!P4 R2UR UR23, R11 ;  /* 0x000000000b17c2ca */ /* 0x000fe400000e0000 */
[----:B------:R-:W-:Y:S11]  /*4e30*/  SEL R30, R30, RZ, P0 ;  /* 0x000000ff1e1e7207 */ /* 0x000ff60000000000 */
[----:B------:R2:W-:Y:S01]  /*4e40*/  @!UP2 UTMALDG.3D [UR16], [UR22], desc[UR14] ;  /* 0x00000e101600a5b4 */ /* 0x0005e20008011000 */
[----:B------:R2:W-:Y:S01]  /*4e50*/  @!UP1 UTMALDG.3D [UR8], [UR22], desc[UR14] ;  /* 0x00000e08160095b4 */ /* 0x0005e20008011000 */
[----:B------:R2:W-:Y:S01]  /*4e60*/  @!P4 SYNCS.ARRIVE.TRANS64.RED.A0TR RZ, [UR7+0x58], R23 ;  /* 0x00005817ffffc9a7 */ /* 0x0005e20008300407 */
[----:B------:R-:W-:Y:S01]  /*4e70*/  UPLOP3.LUT UP1, UPT, UPT, UPT, UPT, 0x80, 0x8 ;  /* 0x000000000008789c */ /* 0x000fe20003f2f070 */
[----:B------:R-:W-:Y:S01]  /*4e80*/  SYNCS.ARRIVE.TRANS64.RED.A1T0 RZ, [UR13], RZ ;  /* 0x000000ffffff79a7 */ /* 0x000fe2000810040d */
[----:B------:R-:W-:Y:S09]  /*4e90*/  @P3 BRA `(.L_x_95) ;  /* 0xfffffff400203947 */ /* 0x000ff2000383ffff */
[----:B------:R-:W-:-:S04]  /*4ea0*/  SHF.L.U32 R3, R31, 0x1f, RZ ;  /* 0x0000001f1f037819 */ /* 0x000fc800000006ff */
[----:B------:R-:W1:Y:S02]  /*4eb0*/  SYNCS.PHASECHK.TRANS64.TRYWAIT P0, [UR7+0x60], R3 ;  /* 0x00006003ff0075a7 */ /* 0x000e640008001107 */
[----:B-1----:R-:W-:Y:S05]  /*4ec0*/  @!P0 BRA `(.L_x_96) ;  /* 0x0000003400508947 */ /* 0x002fea0003800000 */
.L_x_163:
[----:B-1----:R-:W-:-:S07]  /*4ed0*/  MOV R0, UR7 ;  /* 0x0000000700007c02 */ /* 0x002fce0008000f00 */
.L_x_97:
[----:B-1----:R-:W-:-:S04]  /*4ee0*/  SHF.L.U32 R3, R31, 0x1f, RZ ;  /* 0x0000001f1f037819 */ /* 0x002fc800000006ff */
[----:B------:R1:W4:Y:S03]  /*4ef0*/  SYNCS.PHASECHK.TRANS64.TRYWAIT P0, [R0+URZ+0x68], R3 ;  /* 0x00006803000075a7 */ /* 0x00032600080011ff */
[----:B----4-:R-:W-:Y:S05]  /*4f00*/  @!P0 NANOSLEEP.SYNCS 0x989680 ;  /* 0x009896800000895d */ /* 0x010fea0003900000 */
[----:B------:R-:W4:Y:S02]  /*4f10*/  @!P0 SYNCS.PHASECHK.TRANS64 P0, [R0+URZ+0x68], R3 ;  /* 0x00006803000085a7 */ /* 0x000f2400080010ff */
[----:B--2-4-:R-:W-:Y:S05]  /*4f20*/  @P0 EXIT ;  /* 0x000000000000094d */ /* 0x014fea0003800000 */
[----:B------:R-:W-:Y:S05]  /*4f30*/  BRA `(.L_x_97) ;  /* 0xfffffffc00e87947 */ /* 0x000fea000383ffff */
.L_x_86:
[----:B------:R-:W-:-:S06]  /*4f40*/  UISETP.GE.AND UP1, UPT, UR10, 0x4, UPT ;  /* 0x000000040a00788c */ /* 0x000fcc000bf26270 */
[----:B------:R-:W-:-:S13]  /*4f50*/  PLOP3.LUT P0, PT, PT, PT, UP1, 0x80, 0x8 ;  /* 0x000000000008781c */ /* 0x000fda0003f0f018 */
[----:B------:R-:W-:Y:S05]  /*4f60*/  @!P0 EXIT ;  /* 0x000000000000894d */ /* 0x000fea0003800000 */
[----:B------:R-:W-:Y:S01]  /*4f70*/  BAR.SYNC.DEFER_BLOCKING 0x6, 0xa0 ;  /* 0x0182800000007b1d */ /* 0x000fe20000010000 */
[C---:B------:R-:W-:Y:S01]  /*4f80*/  IMAD.SHL.U32 R101, R109.reuse, 0x20, RZ ;  /* 0x000000206d657824 */ /* 0x040fe200078e00ff */
[----:B------:R-:W-:Y:S01]  /*4f90*/  CS2R R106, SRZ ;  /* 0x00000000006a7805 */ /* 0x000fe2000001ff00 */
[C---:B------:R-:W-:Y:S01]  /*4fa0*/  IMAD.SHL.U32 R3, R109.reuse, 0x4, RZ ;  /* 0x000000046d037824 */ /* 0x040fe200078e00ff */
[----:B------:R-:W-:Y:S01]  /*4fb0*/  CS2R R104, SRZ ;  /* 0x0000000000687805 */ /* 0x000fe2000001ff00 */
[----:B------:R-:W-:Y:S01]  /*4fc0*/  IMAD.U32 R47, R109, 0x10000, RZ ;  /* 0x000100006d2f7824 */ /* 0x000fe200078e00ff */
[----:B------:R-:W-:Y:S02]  /*4fd0*/  UMOV UR49, 0x400 ;  /* 0x0000040000317882 */ /* 0x000fe40000000000 */
[----:B------:R-:W1:Y:S01]  /*4fe0*/  LDC R99, c[0x0][0x370] ;  /* 0x0000dc00ff637b82 */ /* 0x000e620000000800 */
[----:B------:R-:W-:Y:S01]  /*4ff0*/  ULEA UR49, UR37, UR49, 0x18 ;  /* 0x0000003125317291 */ /* 0x000fe2000f8ec0ff */
[C---:B------:R-:W-:Y:S01]  /*5000*/  LOP3.LUT R2, R101.reuse, 0x80, RZ, 0xc0, !PT ;  /* 0x0000008065027812 */ /* 0x040fe200078ec0ff */
[----:B------:R-:W-:Y:S01]  /*5010*/  IMAD.SHL.U32 R5, R102, 0x400, RZ ;  /* 0x0000040066057824 */ /* 0x000fe200078e00ff */
[C---:B------:R-:W-:Y:S01]  /*5020*/  LOP3.LUT R100, R101.reuse, 0xb60, RZ, 0xc0, !PT ;  /* 0x00000b6065647812 */ /* 0x040fe200078ec0ff */
[----:B------:R-:W-:Y:S01]  /*5030*/  UIADD3 UR4, UPT, UPT, UR49, 0x2200, URZ ;  /* 0x0000220031047890 */ /* 0x000fe2000fffe0ff */
[----:B------:R-:W-:Y:S01]  /*5040*/  LOP3.LUT R3, R2, 0x10, R3, 0xf8, !PT ;  /* 0x0000001002037812 */ /* 0x000fe200078ef803 */
[----:B------:R-:W-:Y:S01]  /*5050*/  IMAD.SHL.U32 R2, R102, 0x200000, RZ ;  /* 0x0020000066027824 */ /* 0x000fe200078e00ff */
[----:B------:R-:W2:Y:S01]  /*5060*/  LDC R42, c[0x0][0xb0c] ;  /* 0x0002c300ff2a7b82 */ /* 0x000ea20000000800 */
[----:B------:R-:W-:Y:S01]  /*5070*/  LOP3.LUT R100, R100, 0x400, R5, 0xf8, !PT ;  /* 0x0000040064647812 */ /* 0x000fe200078ef805 */
[----:B------:R-:W-:Y:S01]  /*5080*/  IMAD.MOV.U32 R44, RZ, RZ, RZ ;  /* 0x000000ffff2c7224 */ /* 0x000fe200078e00ff */
[----:B------:R-:W-:Y:S01]  /*5090*/  LOP3.LUT P0, RZ, R101, 0x80, RZ, 0xc0, !PT ;  /* 0x0000008065ff7812 */ /* 0x000fe2000780c0ff */
[----:B------:R-:W-:Y:S01]  /*50a0*/  IMAD.MOV.U32 R112, RZ, RZ, RZ ;  /* 0x000000ffff707224 */ /* 0x000fe200078e00ff */
[----:B------:R-:W-:Y:S01]  /*50b0*/  LOP3.LUT R2, R2, 0x200000, RZ, 0xc0, !PT ;  /* 0x0020000002027812 */ /* 0x000fe200078ec0ff */
[----:B------:R-:W-:Y:S01]  /*50c0*/  IMAD.U32 R108, RZ, RZ, UR4 ;  /* 0x00000004ff6c7e24 */ /* 0x000fe2000f8e00ff */
[----:B------:R-:W-:Y:S01]  /*50d0*/  LOP3.LUT R100, R100, R3, RZ, 0xfc, !PT ;  /* 0x0000000364647212 */ /* 0x000fe200078efcff */
[----:B------:R-:W3:Y:S01]  /*50e0*/  LDC R97, c[0x0][0xb20] ;  /* 0x0002c800ff617b82 */ /* 0x000ee20000000800 */
[----:B------:R-:W4:Y:S01]  /*50f0*/  LDS R0, [UR49+0x130] ;  /* 0x00013031ff007984 */ /* 0x000f220008000800 */
[----:B------:R-:W-:Y:S01]  /*5100*/  LOP3.LUT R47, R2, 0x400000, R47, 0xf8, !PT ;  /* 0x00400000022f7812 */ /* 0x000fe200078ef82f */
[----:B------:R-:W1:Y:S01]  /*5110*/  LDCU.64 UR52, c[0x0][0x348] ;  /* 0x00006900ff3477ac */ /* 0x000e620008000a00 */
[----:B------:R-:W-:-:S02]  /*5120*/  P2R R2, PR, RZ, 0x1 ;  /* 0x00000001ff027803 */ /* 0x000fc40000000000 */
[----:B------:R-:W-:Y:S01]  /*5130*/  LOP3.LUT R109, R109, 0x60, RZ, 0xc0, !PT ;  /* 0x000000606d6d7812 */ /* 0x000fe200078ec0ff */
[----:B------:R-:W1:Y:S01]  /*5140*/  LDCU.64 UR38, c[0x0][0x888] ;  /* 0x00011100ff2677ac */ /* 0x000e620008000a00 */
[----:B------:R-:W1:Y:S01]  /*5150*/  LDC R41, c[0x0][0xb30] ;  /* 0x0002cc00ff297b82 */ /* 0x000e620000000800 */
[----:B------:R-:W1:Y:S01]  /*5160*/  LDCU.64 UR44, c[0x0][0x890] ;  /* 0x00011200ff2c77ac */ /* 0x000e620008000a00 */
[----:B------:R-:W-:-:S06]  /*5170*/  UIADD3 UR48, UPT, UPT, UR49, 0x200, URZ ;  /* 0x0000020031307890 */ /* 0x000fcc000fffe0ff */
[----:B------:R-:W1:Y:S08]  /*5180*/  LDC.64 R92, c[0x0][0xb10] ;  /* 0x0002c400ff5c7b82 */ /* 0x000e700000000a00 */
[----:B------:R-:W1:Y:S08]  /*5190*/  LDC.64 R38, c[0x0][0xb18] ;  /* 0x0002c600ff267b82 */ /* 0x000e700000000a00 */
[----:B------:R-:W1:Y:S08]  /*51a0*/  LDC.64 R36, c[0x0][0xb28] ;  /* 0x0002ca00ff247b82 */ /* 0x000e700000000a00 */
[----:B------:R-:W1:Y:S01]  /*51b0*/  LDC.64 R90, c[0x0][0x8b0] ;  /* 0x00022c00ff5a7b82 */ /* 0x000e620000000a00 */
[----:B----4-:R-:W-:-:S07]  /*51c0*/  IMAD.IADD R47, R0, 0x1, R47 ;  /* 0x00000001002f7824 */ /* 0x010fce00078e022f */
[----:B------:R-:W4:Y:S08]  /*51d0*/  LDC.64 R88, c[0x0][0x8a8] ;  /* 0x00022a00ff587b82 */ /* 0x000f300000000a00 */
[----:B--23--:R-:W1:Y:S02]  /*51e0*/  LDC R98, c[0x0][0x374] ;  /* 0x0000dd00ff627b82 */ /* 0x00ce640000000800 */
.L_x_123:
[----:B------:R-:W-:Y:S02]  /*51f0*/  LEA R0, R112, UR49, 0x3 ;  /* 0x0000003170007c11 */ /* 0x000fe4000f8e18ff */
[----:B------:R-:W-:Y:S02]  /*5200*/  SHF.L.U32 R3, R106, 0x1f, RZ ;  /* 0x0000001f6a037819 */ /* 0x000fe400000006ff */
[----:B------:R-:W-:Y:S02]  /*5210*/  LEA R16, R112, UR49, 0x4 ;  /* 0x0000003170107c11 */ /* 0x000fe4000f8e20ff */
[----:B------:R-:W2:Y:S02]  /*5220*/  SYNCS.PHASECHK.TRANS64.TRYWAIT P0, [R0+URZ+0x80], R3 ;  /* 0x00008003000075a7 */ /* 0x000ea400080011ff */
[----:B-12---:R-:W-:Y:S05]  /*5230*/  @!P0 BRA `(.L_x_98) ;  /* 0x00000030008c8947 */ /* 0x006fea0003800000 */
.L_x_164:
[----:B------:R-:W3:Y:S01]  /*5240*/  LDC.64 R12, c[0x0][0xb10] ;  /* 0x0002c400ff0c7b82 */ /* 0x000ee20000000a00 */
[----:B------:R-:W4:Y:S01]  /*5250*/  LDS.128 R16, [R16+0x110] ;  /* 0x0001100010107984 */ /* 0x000f220000000c00 */
[----:B-1----:R-:W-:Y:S01]  /*5260*/  ISETP.NE.AND P1, PT, R41, 0x1, PT ;  /* 0x000000012900780c */ /* 0x002fe20003f25270 */
[----:B--2---:R-:W-:Y:S01]  /*5270*/  VIADD R0, R0, 0x90 ;  /* 0x0000009000007836 */ /* 0x004fe20000000000 */
[----:B------:R-:W-:Y:S04]  /*5280*/  ISETP.GE.AND P0, PT, R40, 0x1, PT ;  /* 0x000000012800780c */ /* 0x000fe80003f06270 */
[----:B------:R-:W1:Y:S01]  /*5290*/  LDC.64 R10, c[0x0][0xb18] ;  /* 0x0002c600ff0a7b82 */ /* 0x000e620000000a00 */
[----:B------:R-:W-:Y:S01]  /*52a0*/  PRMT R0, RZ, 0x654, R0 ;  /* 0x00000654ff007816 */ /* 0x000fe20000000000 */
[----:B------:R-:W-:Y:S01]  /*52b0*/  @!PT LDS RZ, [RZ] ;  /* 0x00000000fffff984 */ /* 0x000fe20000000800 */
[----:B------:R-:W-:Y:S01]  /*52c0*/  @!PT LDS RZ, [RZ] ;  /* 0x00000000fffff984 */ /* 0x000fe20000000800 */
[----:B------:R-:W-:Y:S01]  /*52d0*/  @!PT LDS RZ, [RZ] ;  /* 0x00000000fffff984 */ /* 0x000fe20000000800 */
[----:B------:R-:W-:Y:S01]  /*52e0*/  @!PT LDS RZ, [RZ] ;  /* 0x00000000fffff984 */ /* 0x000fe20000000800 */
[----:B------:R2:W-:Y:S06]  /*52f0*/  MEMBAR.ALL.CTA ;  /* 0x0000000000007992 */ /* 0x0005ec0000008000 */
[----:B--2---:R-:W2:Y:S01]  /*5300*/  FENCE.VIEW.ASYNC.S ;  /* 0x00000000000073c6 */ /* 0x004ea20000000000 */
[----:B------:R-:W1:Y:S08]  /*5310*/  @!P1 LDC R14, c[0x0][0xb20] ;  /* 0x0002c800ff0e9b82 */ /* 0x000e700000000800 */
[----:B------:R-:W1:Y:S01]  /*5320*/  @!P1 LDC R9, c[0x0][0xb0c] ;  /* 0x0002c300ff099b82 */ /* 0x000e620000000800 */
[----:B--2---:R2:W-:Y:S01]  /*5330*/  SYNCS.ARRIVE.TRANS64.RED.A1T0 RZ, [R0+URZ], RZ ;  /* 0x000000ff00ff79a7 */ /* 0x0045e200081004ff */
[----:B----4-:R-:W-:Y:S04]  /*5340*/  LOP3.LUT P4, RZ, R18, 0x1, RZ, 0xc0, !PT ;  /* 0x0000000112ff7812 */ /* 0x010fe8000788c0ff */
[----:B------:R-:W-:Y:S09]  /*5350*/  P2R R110, PR, RZ, 0x10 ;  /* 0x00000010ff6e7803 */ /* 0x000ff20000000000 */
[----:B------:R-:W-:Y:S02]  /*5360*/  @P4 MOV R45, R16 ;  /* 0x00000010002d4202 */ /* 0x000fe40000000f00 */
[----:B------:R-:W-:Y:S01]  /*5370*/  @P4 LOP3.LUT R43, R17, 0xffff, RZ, 0xc0, !PT ;  /* 0x0000ffff112b4812 */ /* 0x000fe200078ec0ff */
[----:B--23--:R-:W-:Y:S06]  /*5380*/  @!P0 BRA `(.L_x_99) ;  /* 0x0000000000a48947 */ /* 0x00cfec0003800000 */
[----:B------:R-:W-:Y:S01]  /*5390*/  IMAD.HI.U32 R24, R98, R39, RZ ;  /* 0x0000002762187227 */ /* 0x000fe200078e00ff */
[----:B------:R-:W-:Y:S02]  /*53a0*/  ISETP.NE.AND P0, PT, R38, 0x1, PT ;  /* 0x000000012600780c */ /* 0x000fe40003f05270 */
[----:B------:R-:W-:Y:S01]  /*53b0*/  ISETP.NE.AND P2, PT, R40, 0x1, PT ;  /* 0x000000012800780c */ /* 0x000fe20003f45270 */
[-C--:B------:R-:W-:Y:S01]  /*53c0*/  IMAD.HI.U32 R22, R99, R92.reuse, RZ ;  /* 0x0000005c63167227 */ /* 0x080fe200078e00ff */
[----:B------:R-:W-:Y:S02]  /*53d0*/  SHF.R.U32.HI R23, RZ, R97, R24 ;  /* 0x00000061ff177219 */ /* 0x000fe40000011618 */
[----:B------:R-:W-:Y:S01]  /*53e0*/  ISETP.NE.AND P3, PT, R42, 0x1, PT ;  /* 0x000000012a00780c */ /* 0x000fe20003f65270 */
[----:B------:R-:W-:Y:S01]  /*53f0*/  IMAD.HI.U32 R28, R43, R39, RZ ;  /* 0x000000272b1c7227 */ /* 0x000fe200078e00ff */
[----:B------:R-:W-:Y:S02]  /*5400*/  SHF.R.U32.HI R22, RZ, R93, R22 ;  /* 0x0000005dff167219 */ /* 0x000fe40000011616 */
[----:B------:R-:W-:Y:S01]  /*5410*/  SEL R3, R98, R23, !P0 ;  /* 0x0000001762037207 */ /* 0x000fe20004000000 */
[----:B------:R-:W-:Y:S01]  /*5420*/  IMAD.HI.U32 R26, R45, R92, RZ ;  /* 0x0000005c2d1a7227 */ /* 0x000fe200078e00ff */
[----:B------:R-:W-:Y:S03]  /*5430*/  SEL R7, R99, R22, !P3 ;  /* 0x0000001663077207 */ /* 0x000fe60005800000 */
[-C--:B------:R-:W-:Y:S01]  /*5440*/  IMAD.HI.U32 R22, R3, R36.reuse, RZ ;  /* 0x0000002403167227 */ /* 0x080fe200078e00ff */
[----:B------:R-:W-:Y:S03]  /*5450*/  SHF.R.U32.HI R26, RZ, R93, R26 ;  /* 0x0000005dff1a7219 */ /* 0x000fe6000001161a */
[----:B------:R-:W-:Y:S01]  /*5460*/  IMAD.HI.U32 R24, R7, R36, RZ ;  /* 0x0000002407187227 */ /* 0x000fe200078e00ff */
[----:B------:R-:W-:Y:S02]  /*5470*/  @P2 SHF.R.U32.HI R3, RZ, R37, R22 ;  /* 0x00000025ff032219 */ /* 0x000fe40000011616 */
[----:B------:R-:W-:Y:S02]  /*5480*/  SHF.R.U32.HI R22, RZ, R97, R28 ;  /* 0x00000061ff167219 */ /* 0x000fe4000001161c */
[----:B------:R-:W-:Y:S01]  /*5490*/  @P2 SHF.R.U32.HI R7, RZ, R37, R24 ;  /* 0x00000025ff072219 */ /* 0x000fe20000011618 */
[C---:B------:R-:W-:Y:S01]  /*54a0*/  IMAD R2, R40.reuse, R3, RZ ;  /* 0x0000000328027224 */ /* 0x040fe200078e02ff */
[----:B------:R-:W-:Y:S02]  /*54b0*/  SEL R5, R43, R22, !P0 ;  /* 0x000000162b057207 */ /* 0x000fe40004000000 */
[----:B------:R-:W-:Y:S01]  /*54c0*/  SEL R3, R45, R26, !P3 ;  /* 0x0000001a2d037207 */ /* 0x000fe20005800000 */
[----:B------:R-:W-:Y:S01]  /*54d0*/  IMAD R4, R40, R7, RZ ;  /* 0x0000000728047224 */ /* 0x000fe200078e02ff */
[C---:B------:R-:W-:Y:S01]  /*54e0*/  ISETP.GE.AND P0, PT, R5.reuse, R2, PT ;  /* 0x000000020500720c */ /* 0x040fe20003f06270 */
[----:B------:R-:W-:Y:S03]  /*54f0*/  IMAD.HI.U32 R6, R5, R36, RZ ;  /* 0x0000002405067227 */ /* 0x000fe600078e00ff */
[----:B------:R-:W-:Y:S01]  /*5500*/  ISETP.GE.OR P0, PT, R3, R4, P0 ;  /* 0x000000040300720c */ /* 0x000fe20000706670 */
[----:B------:R-:W-:Y:S01]  /*5510*/  IMAD.MOV R4, RZ, RZ, -R3 ;  /* 0x000000ffff047224 */ /* 0x000fe200078e0a03 */
[-C--:B------:R-:W-:Y:S03]  /*5520*/  SHF.R.U32.HI R6, RZ, R37.reuse, R6 ;  /* 0x00000025ff067219 */ /* 0x080fe60000011606 */
[----:B------:R-:W-:Y:S01]  /*5530*/  IMAD R45, R42, R4, R45 ;  /* 0x000000042a2d7224 */ /* 0x000fe200078e022d */
[----:B------:R-:W-:Y:S05]  /*5540*/  SEL R15, R5, R6, !P2 ;  /* 0x00000006050f7207 */ /* 0x000fea0005000000 */
[----:B------:R-:W-:Y:S02]  /*5550*/  IMAD.MOV R6, RZ, RZ, -R15 ;  /* 0x000000ffff067224 */ /* 0x000fe400078e0a0f */
[C---:B------:R-:W-:Y:S04]  /*5560*/  @!P0 IMAD.HI.U32 R2, R3.reuse, R36, RZ ;  /* 0x0000002403028227 */ /* 0x040fe800078e00ff */
[----:B------:R-:W-:Y:S01]  /*5570*/  IMAD R6, R40, R6, R5 ;  /* 0x0000000628067224 */ /* 0x000fe200078e0205 */
[----:B------:R-:W-:Y:S04]  /*5580*/  @!P0 SHF.R.U32.HI R2, RZ, R37, R2 ;  /* 0x00000025ff028219 */ /* 0x000fe80000011602 */
[----:B------:R-:W-:Y:S02]  /*5590*/  @!P0 SEL R0, R3, R2, !P2 ;  /* 0x0000000203008207 */ /* 0x000fe40005000000 */
[----:B------:R-:W-:Y:S02]  /*55a0*/  IADD3 R2, PT, PT, -R5, RZ, RZ ;  /* 0x000000ff05027210 */ /* 0x000fe40007ffe1ff */
[----:B------:R-:W-:Y:S01]  /*55b0*/  @!P0 IADD3 R8, PT, PT, R15, -R0, RZ ;  /* 0x800000000f088210 */ /* 0x000fe20007ffe0ff */
[----:B------:R-:W-:Y:S02]  /*55c0*/  @!P0 IMAD R0, R7, R6, R0 ;  /* 0x0000000607008224 */ /* 0x000fe400078e0200 */
[----:B------:R-:W-:Y:S02]  /*55d0*/  IMAD R43, R38, R2, R43 ;  /* 0x00000002262b7224 */ /* 0x000fe400078e022b */
[----:B------:R-:W-:Y:S02]  /*55e0*/  @!P0 IMAD R5, R8, R40, R3 ;  /* 0x0000002808058224 */ /* 0x000fe400078e0203 */
[----:B------:R-:W-:Y:S04]  /*55f0*/  @!P0 IMAD.MOV.U32 R3, RZ, RZ, R0 ;  /* 0x000000ffff038224 */ /* 0x000fe800078e0000 */
[----:B------:R-:W-:Y:S02]  /*5600*/  IMAD R45, R3, R42, R45 ;  /* 0x0000002a032d7224 */ /* 0x000fe400078e022d */
[----:B------:R-:W-:Y:S07]  /*5610*/  IMAD R43, R5, R38, R43 ;  /* 0x00000026052b7224 */ /* 0x000fee00078e022b */
.L_x_99:
[----:B-1----:R-:W-:Y:S01]  /*5620*/  @!P1 ISETP.NE.AND P0, PT, R10, 0x1, PT ;  /* 0x000000010a00980c */ /* 0x002fe20003f05270 */
[----:B------:R-:W-:Y:S01]  /*5630*/  @!P1 IMAD.HI.U32 R0, R45, R12, RZ ;  /* 0x0000000c2d009227 */ /* 0x000fe200078e00ff */
[----:B------:R-:W-:Y:S01]  /*5640*/  @!P1 ISETP.NE.AND P2, PT, R9, 0x1, PT ;  /* 0x000000010900980c */ /* 0x000fe20003f45270 */
[----:B------:R-:W-:Y:S01]  /*5650*/  ULOP3.LUT UP0, URZ, UR48, 0x90, URZ, 0xc0, !UPT ;  /* 0x0000009030ff7892 */ /* 0x000fe2000f80c0ff */
[----:B------:R-:W-:Y:S01]  /*5660*/  R2UR UR42, R21 ;  /* 0x00000000152a72ca */ /* 0x000fe200000e0000 */
[----:B------:R-:W-:Y:S01]  /*5670*/  @!P1 IMAD.HI.U32 R3, R43, R11, RZ ;  /* 0x0000000b2b039227 */ /* 0x000fe200078e00ff */
[----:B------:R-:W-:Y:S02]  /*5680*/  @!P1 SHF.R.U32.HI R0, RZ, R13, R0 ;  /* 0x0000000dff009219 */ /* 0x000fe40000011600 */
[----:B------:R-:W-:Y:S01]  /*5690*/  R2UR UR41, R20 ;  /* 0x00000000142972ca */ /* 0x000fe200000e0000 */
[----:B------:R-:W-:Y:S01]  /*56a0*/  VIADD R112, R112, 0x1 ;  /* 0x0000000170707836 */ /* 0x000fe20000000000 */
[----:B------:R-:W-:Y:S02]  /*56b0*/  @!P1 SHF.R.U32.HI R2, RZ, R14, R3 ;  /* 0x0000000eff029219 */ /* 0x000fe40000011603 */
[----:B------:R-:W-:Y:S02]  /*56c0*/  @!P1 SEL R3, R45, R0, !P2 ;  /* 0x000000002d039207 */ /* 0x000fe40005000000 */
[----:B------:R-:W-:Y:S02]  /*56d0*/  @!P1 SEL R2, R43, R2, !P0 ;  /* 0x000000022b029207 */ /* 0x000fe40004000000 */
[----:B------:R-:W-:Y:S01]  /*56e0*/  @P4 SHF.R.U32.HI R103, RZ, 0x10, R17 ;  /* 0x00000010ff674819 */ /* 0x000fe20000011611 */
[----:B------:R-:W-:Y:S02]  /*56f0*/  USHF.L.U32 UR42, UR42, 0x6, URZ ;  /* 0x000000062a2a7899 */ /* 0x000fe400080006ff */
[----:B------:R-:W-:Y:S02]  /*5700*/  @!P1 IMAD.IADD R0, R2, 0x1, -R3 ;  /* 0x0000000102009824 */ /* 0x000fe400078e0a03 */
[----:B------:R-:W-:Y:S01]  /*5710*/  @!P1 IMAD.IADD R2, R3, 0x1, -R2 ;  /* 0x0000000103029824 */ /* 0x000fe200078e0a02 */
[----:B------:R-:W-:Y:S01]  /*5720*/  USHF.L.U32 UR41, UR41, 0x7, URZ ;  /* 0x0000000729297899 */ /* 0x000fe200080006ff */
[----:B------:R-:W-:Y:S02]  /*5730*/  @!P1 IMAD R45, R0, R9, R45 ;  /* 0x00000009002d9224 */ /* 0x000fe400078e022d */
[----:B------:R-:W-:Y:S01]  /*5740*/  @!P1 IMAD R43, R2, R10, R43 ;  /* 0x0000000a022b9224 */ /* 0x000fe200078e022b */
[----:B------:R-:W-:Y:S08]  /*5750*/  BRA.U !UP0, `(.L_x_100) ;  /* 0x0000000108407547 */ /* 0x000ff0000b800000 */
[----:B------:R-:W1:Y:S01]  /*5760*/  LDCU.64 UR8, c[0x4][0x80] ;  /* 0x01001000ff0877ac */ /* 0x000e620008000a00 */
[----:B------:R-:W-:Y:S01]  /*5770*/  MOV R3, 0x0 ;  /* 0x0000000000037802 */ /* 0x000fe20000000f00 */
[----:B------:R-:W-:Y:S02]  /*5780*/  HFMA2 R12, -RZ, RZ, 0, 5.9604644775390625e-08 ;  /* 0x00000001ff0c7431 */ /* 0x000fe400000001ff */
[----:B------:R-:W-:Y:S02]  /*5790*/  IMAD.MOV.U32 R8, RZ, RZ, 0x70 ;  /* 0x00000070ff087424 */ /* 0x000fe400078e00ff */
[----:B------:R-:W-:Y:S01]  /*57a0*/  IMAD.MOV.U32 R13, RZ, RZ, RZ ;  /* 0x000000ffff0d7224 */ /* 0x000fe200078e00ff */
[----:B------:R-:W2:Y:S01]  /*57b0*/  LDCU.64 UR6, c[0x4][0x88] ;  /* 0x01001100ff0677ac */ /* 0x000ea20008000a00 */
[----:B------:R-:W3:Y:S01]  /*57c0*/  LDC.64 R2, c[0x4][R3] ;  /* 0x0100000003027b82 */ /* 0x000ee20000000a00 */
[----:B------:R-:W4:Y:S01]  /*57d0*/  LDCU.64 UR4, c[0x4][0x8] ;  /* 0x01000100ff0477ac */ /* 0x000f220008000a00 */
[----:B-1----:R-:W-:Y:S01]  /*57e0*/  MOV R5, UR9 ;  /* 0x0000000900057c02 */ /* 0x002fe20008000f00 */
[----:B------:R-:W-:Y:S01]  /*57f0*/  IMAD.U32 R4, RZ, RZ, UR8 ;  /* 0x00000008ff047e24 */ /* 0x000fe2000f8e00ff */
[----:B--2---:R-:W-:Y:S01]  /*5800*/  MOV R7, UR7 ;  /* 0x0000000700077c02 */ /* 0x004fe20008000f00 */
[----:B------:R-:W-:Y:S01]  /*5810*/  IMAD.U32 R6, RZ, RZ, UR6 ;  /* 0x00000006ff067e24 */ /* 0x000fe2000f8e00ff */
[----:B----4-:R-:W-:Y:S01]  /*5820*/  MOV R11, UR5 ;  /* 0x00000005000b7c02 */ /* 0x010fe20008000f00 */
[----:B------:R-:W-:Y:S02]  /*5830*/  IMAD.U32 R10, RZ, RZ, UR4 ;  /* 0x00000004ff0a7e24 */ /* 0x000fe4000f8e00ff */
[----:B------:R-:W-:Y:S07]  /*5840*/  LEPC R20, `(.L_x_100) ;  /* 0x000000001014794e */ /* 0x000fee0000000000 */
[----:B---3-5:R-:W-:Y:S05]  /*5850*/  CALL.ABS.NOINC R2 ;  /* 0x0000000002007343 */ /* 0x028fea0003c00000 */
.L_x_100:
[----:B------:R-:W-:Y:S01]  /*5860*/  LOP3.LUT P0, RZ, R108, 0x90, RZ, 0xc0, !PT ;  /* 0x000000906cff7812 */ /* 0x000fe2000780c0ff */
[----:B------:R-:W-:Y:S11]  /*5870*/  BSSY.RECONVERGENT B6, `(.L_x_101) ;  /* 0x0000013000067945 */ /* 0x000ff60003800200 */
[----:B------:R-:W-:Y:S01]  /*5880*/  @!UPT UIADD3 URZ, UPT, UPT, URZ, URZ, URZ ;  /* 0x000000fffffff290 */ /* 0x000fe2000fffe0ff */
[----:B------:R-:W-:Y:S05]  /*5890*/  @!P0 BRA `(.L_x_102) ;  /* 0x0000000000408947 */ /* 0x000fea0003800000 */
        /* <DEDUP_REMOVED lines=16> */
.L_x_102:
[----:B------:R-:W-:Y:S05]  /*59a0*/  BSYNC.RECONVERGENT B6 ;  /* 0x0000000000067941 */ /* 0x000fea0003800200 */
.L_x_101:
[----:B------:R-:W-:Y:S01]  /*59b0*/  ISETP.NE.U32.AND P4, PT, R90, RZ, PT ;  /* 0x000000ff5a00720c */ /* 0x000fe20003f85070 */
[----:B------:R-:W-:Y:S01]  /*59c0*/  UISETP.NE.AND UP2, UPT, UR50, URZ, UPT ;  /* 0x000000ff3200728c */ /* 0x000fe2000bf45270 */
[----:B------:R-:W-:Y:S01]  /*59d0*/  ISETP.NE.U32.AND P3, PT, RZ, UR38, PT ;  /* 0x00000026ff007c0c */ /* 0x000fe2000bf65070 */
[----:B------:R-:W-:Y:S01]  /*59e0*/  UISETP.NE.U32.AND UP1, UPT, UR44, URZ, UPT ;  /* 0x000000ff2c00728c */ /* 0x000fe2000bf25070 */
[----:B------:R-:W-:Y:S01]  /*59f0*/  ISETP.NE.AND.EX P4, PT, R91, RZ, PT, P4 ;  /* 0x000000ff5b00720c */ /* 0x000fe20003f85340 */
[----:B------:R-:W-:Y:S01]  /*5a00*/  UPLOP3.LUT UP0, UPT, UPT, UPT, UPT, 0x40, 0x4 ;  /* 0x000000000004789c */ /* 0x000fe20003f0e870 */
[----:B------:R-:W-:Y:S01]  /*5a10*/  ISETP.NE.AND.EX P3, PT, RZ, UR39, PT, P3 ;  /* 0x00000027ff007c0c */ /* 0x000fe2000bf65330 */
[----:B------:R-:W-:Y:S01]  /*5a20*/  UISETP.NE.AND.EX UP1, UPT, UR45, URZ, UPT, UP1 ;  /* 0x000000ff2d00728c */ /* 0x000fe2000bf25310 */
[----:B------:R-:W-:Y:S04]  /*5a30*/  PLOP3.LUT P1, PT, PT, PT, UP2, 0x80, 0x8 ;  /* 0x000000000008781c */ /* 0x000fe80003f2f028 */
[----:B------:R-:W-:Y:S06]  /*5a40*/  @UP2 UPLOP3.LUT UP0, UPT, UPT, UPT, UP1, 0x80, 0x8 ;  /* 0x000000000008289c */ /* 0x000fec0003f0f010 */
[----:B------:R-:W-:Y:S01]  /*5a50*/  PLOP3.LUT P0, PT, PT, PT, UP0, 0x80, 0x8 ;  /* 0x000000000008781c */ /* 0x000fe20003f0f008 */
[----:B------:R-:W-:Y:S01]  /*5a60*/  @!UPT UIADD3 URZ, UPT, UPT, URZ, URZ, URZ ;  /* 0x000000fffffff290 */ /* 0x000fe2000fffe0ff */
[----:B------:R-:W-:Y:S11]  /*5a70*/  BRA.U !UP1, `(.L_x_103) ;  /* 0x0000000109387547 */ /* 0x000ff6000b800000 */
[----:B------:R-:W-:Y:S01]  /*5a80*/  UISETP.NE.U32.AND UP0, UPT, UR38, URZ, UPT ;  /* 0x000000ff2600728c */ /* 0x000fe2000bf05070 */
[----:B------:R-:W-:Y:S02]  /*5a90*/  HFMA2 R0, -RZ, RZ, 0, 5.9604644775390625e-08 ;  /* 0x00000001ff007431 */ /* 0x000fe400000001ff */
[----:B------:R-:W-:Y:S01]  /*5aa0*/  IMAD.MOV.U32 R95, RZ, RZ, 0x1 ;  /* 0x00000001ff5f7424 */ /* 0x000fe200078e00ff */
[----:B------:R-:W-:Y:S06]  /*5ab0*/  UISETP.NE.AND.EX UP0, UPT, UR39, URZ, UPT, UP0 ;  /* 0x000000ff2700728c */ /* 0x000fec000bf05300 */
[----:B------:R-:W-:Y:S05]  /*5ac0*/  PLOP3.LUT P2, PT, PT, PT, UP0, 0x80, 0x8 ;  /* 0x000000000008781c */ /* 0x000fea0003f4f008 */
[----:B------:R-:W1:Y:S01]  /*5ad0*/  @UP0 LDCU.64 UR6, c[0x0][0x888] ;  /* 0x00011100ff0607ac */ /* 0x000e620008000a00 */
[----:B------:R-:W-:Y:S07]  /*5ae0*/  @UP0 UIMAD UR4, UR36, UR44, URZ ;  /* 0x0000002c240402a4 */ /* 0x000fee000f8e02ff */
[----:B------:R-:W-:Y:S01]  /*5af0*/  @!P2 PRMT R95, R0, 0x7610, R95 ;  /* 0x00007610005fa816 */ /* 0x000fe2000000005f */
[----:B-1----:R-:W-:Y:S03]  /*5b00*/  @UP0 UIMAD.WIDE UR6, UR4, 0x4, UR6 ;  /* 0x00000004040608a5 */ /* 0x002fe6000f8e0206 */
[----:B------:R-:W1:Y:S03]  /*5b10*/  @!UP0 LDCU UR4, c[0x0][0x880] ;  /* 0x00011000ff0487ac */ /* 0x000e660008000800 */
[----:B------:R-:W-:Y:S01]  /*5b20*/  IMAD.U32 R2, RZ, RZ, UR6 ;  /* 0x00000006ff027e24 */ /* 0x000fe2000f8e00ff */
[----:B------:R-:W-:Y:S05]  /*5b30*/  MOV R3, UR7 ;  /* 0x0000000700037c02 */ /* 0x000fea0008000f00 */
[----:B-----5:R2:W5:Y:S02]  /*5b40*/  @P2 LDG.E R49, desc[UR46][R2.64] ;  /* 0x0000002e02312981 */ /* 0x020564000c1e1900 */
[----:B-12---:R-:W-:Y:S02]  /*5b50*/  @!P2 IMAD.U32 R49, RZ, RZ, UR4 ;  /* 0x00000004ff31ae24 */ /* 0x006fe4000f8e00ff */
.L_x_103:
[----:B------:R-:W-:Y:S05]  /*5b60*/  @!P4 BRA `(.L_x_104) ;  /* 0x000000000020c947 */ /* 0x000fea0003800000 */
[----:B------:R-:W-:Y:S04]  /*5b70*/  ISETP.NE.U32.AND P2, PT, R88, RZ, PT ;  /* 0x000000ff5800720c */ /* 0x000fe80003f45070 */
[----:B------:R-:W-:Y:S11]  /*5b80*/  ISETP.NE.AND.EX P2, PT, R89, RZ, PT, P2 ;  /* 0x000000ff5900720c */ /* 0x000ff60003f45320 */
[----:B------:R-:W-:Y:S02]  /*5b90*/  @!UPT UIADD3 URZ, UPT, UPT, URZ, URZ, URZ ;  /* 0x000000fffffff290 */ /* 0x000fe4000fffe0ff */
[----:B------:R-:W1:Y:S01]  /*5ba0*/  @P2 LDC.64 R2, c[0x0][0x8a8] ;  /* 0x00022a00ff022b82 */ /* 0x000e620000000a00 */
[----:B------:R-:W-:Y:S04]  /*5bb0*/  @P2 IMAD R0, R90, UR36, RZ ;  /* 0x000000245a002c24 */ /* 0x000fe8000f8e02ff */
[----:B-1----:R-:W-:Y:S05]  /*5bc0*/  @P2 IMAD.WIDE R2, R0, 0x4, R2 ;  /* 0x0000000400022825 */ /* 0x002fea00078e0202 */
[----:B-----5:R1:W5:Y:S02]  /*5bd0*/  @P2 LDG.E R46, desc[UR46][R2.64] ;  /* 0x0000002e022e2981 */ /* 0x020364000c1e1900 */
[----:B-1----:R-:W2:Y:S02]  /*5be0*/  @!P2 LDC R46, c[0x0][0x8a0] ;  /* 0x00022800ff2eab82 */ /* 0x002ea40000000800 */
.L_x_104:
[----:B-----5:R-:W-:Y:S01]  /*5bf0*/  FSETP.NEU.AND P2, PT, R49, RZ, PT ;  /* 0x000000ff3100720b */ /* 0x020fe20003f4d000 */
[----:B------:R-:W-:Y:S01]  /*5c00*/  BSSY B1, `(.L_x_105) ;  /* 0x0000041000017945 */ /* 0x000fe20003800000 */
[----:B------:R-:W-:Y:S01]  /*5c10*/  SEL R5, RZ, 0xffffffff, P3 ;  /* 0xffffffffff057807 */ /* 0x000fe20001800000 */
[----:B------:R-:W-:Y:S01]  /*5c20*/  IMAD.MOV.U32 R114, RZ, RZ, 0x1 ;  /* 0x00000001ff727424 */ /* 0x000fe200078e00ff */
[----:B------:R-:W-:Y:S01]  /*5c30*/  LOP3.LUT P3, RZ, R95, 0xff, RZ, 0xc0, !PT ;  /* 0x000000ff5fff7812 */ /* 0x000fe2000786c0ff */
[C---:B------:R-:W-:Y:S01]  /*5c40*/  IMAD R48, R44.reuse, 0x40, R47 ;  /* 0x000000402c307824 */ /* 0x040fe200078e022f */
[----:B------:R-:W-:Y:S02]  /*5c50*/  @P1 SEL R0, RZ, 0xffffffff, P2 ;  /* 0xffffffffff001807 */ /* 0x000fe40001000000 */
[----:B------:R-:W-:Y:S02]  /*5c60*/  CS2R R86, SRZ ;  /* 0x0000000000567805 */ /* 0x000fe4000001ff00 */
[----:B------:R-:W-:Y:S02]  /*5c70*/  LEA R3, R105, UR49, 0x3 ;  /* 0x0000003169037c11 */ /* 0x000fe4000f8e18ff */
[----:B------:R-:W-:Y:S02]  /*5c80*/  CS2R R84, SRZ ;  /* 0x0000000000547805 */ /* 0x000fe4000001ff00 */
[----:B------:R-:W-:Y:S02]  /*5c90*/  @P0 SEL R0, R5, R0, !P3 ;  /* 0x0000000005000207 */ /* 0x000fe40005800000 */
[----:B------:R-:W-:Y:S02]  /*5ca0*/  CS2R R82, SRZ ;  /* 0x0000000000527805 */ /* 0x000fe4000001ff00 */
[----:B------:R-:W-:Y:S02]  /*5cb0*/  LEA R111, R44, UR49, 0x3 ;  /* 0x000000312c6f7c11 */ /* 0x000fe4000f8e18ff */
[----:B------:R-:W-:Y:S02]  /*5cc0*/  CS2R R80, SRZ ;  /* 0x0000000000507805 */ /* 0x000fe4000001ff00 */
[----:B------:R-:W-:Y:S02]  /*5cd0*/  @P1 LOP3.LUT R0, R0, 0x1, RZ, 0xc0, !PT ;  /* 0x0000000100001812 */ /* 0x000fe400078ec0ff */
[----:B------:R-:W-:Y:S02]  /*5ce0*/  SHF.L.U32 R4, R107, 0x1f, RZ ;  /* 0x0000001f6b047819 */ /* 0x000fe400000006ff */
[----:B------:R-:W-:Y:S02]  /*5cf0*/  ISETP.NE.U32.OR P5, PT, R0, 0x1, !P1 ;  /* 0x000000010000780c */ /* 0x000fe40004fa5470 */
[----:B------:R-:W-:Y:S02]  /*5d00*/  SEL R0, RZ, 0xffffffff, P2 ;  /* 0xffffffffff007807 */ /* 0x000fe40001000000 */
[----:B------:R-:W-:Y:S02]  /*5d10*/  PLOP3.LUT P2, PT, PT, PT, UP1, 0x80, 0x8 ;  /* 0x000000000008781c */ /* 0x000fe40003f4f018 */
[----:B------:R-:W-:Y:S07]  /*5d20*/  P2R R113, PR, RZ, 0x20 ;  /* 0x00000020ff717803 */ /* 0x000fee0000000000 */
[----:B------:R-:W-:Y:S04]  /*5d30*/  @P5 SHF.L.U32 R2, R104, 0x1f, RZ ;  /* 0x0000001f68025819 */ /* 0x000fe800000006ff */
[----:B------:R-:W1:Y:S01]  /*5d40*/  @P5 SYNCS.PHASECHK.TRANS64.TRYWAIT P1, [R3+URZ+0x50], R2 ;  /* 0x00005002030055a7 */ /* 0x000e6200080211ff */
[----:B------:R-:W-:Y:S04]  /*5d50*/  @P2 SEL R0, R5, R0, !P3 ;  /* 0x0000000005002207 */ /* 0x000fe80005800000 */
[----:B------:R-:W-:Y:S04]  /*5d60*/  LOP3.LUT R0, R0, 0x1, RZ, 0xc0, !PT ;  /* 0x0000000100007812 */ /* 0x000fe800078ec0ff */
[----:B------:R-:W-:Y:S04]  /*5d70*/  ISETP.NE.U32.AND P4, PT, R0, 0x1, PT ;  /* 0x000000010000780c */ /* 0x000fe80003f85070 */
[----:B------:R-:W-:Y:S01]  /*5d80*/  P2R R115, PR, RZ, 0x10 ;  /* 0x00000010ff737803 */ /* 0x000fe20000000000 */
[----:B------:R3:W4:Y:S01]  /*5d90*/  SYNCS.PHASECHK.TRANS64.TRYWAIT P0, [R111+URZ+0xa0], R4 ;  /* 0x0000a0046f0075a7 */ /* 0x00072200080011ff */
[----:B-1----:R-:W-:Y:S01]  /*5da0*/  @P5 SEL R114, RZ, 0x1, !P1 ;  /* 0x00000001ff725807 */ /* 0x002fe20004800000 */
[----:B---3--:R-:W-:Y:S06]  /*5db0*/  @!P5 BRA `(.L_x_106) ;  /* 0x000000000094d947 */ /* 0x008fec0003800000 */
[----:B------:R-:W-:Y:S01]  /*5dc0*/  @P4 IMAD R5, R105, 0x1000, R100 ;  /* 0x0000100069054824 */ /* 0x000fe200078e0264 */
[----:B------:R-:W-:Y:S01]  /*5dd0*/  LOP3.LUT P5, RZ, R101, 0x80, RZ, 0xc0, !PT ;  /* 0x0000008065ff7812 */ /* 0x000fe200078ac0ff */
[----:B------:R-:W-:Y:S01]  /*5de0*/  BSSY B0, `(.L_x_107) ;  /* 0x0000010000007945 */ /* 0x000fe20003800000 */
[----:B------:R-:W-:Y:S01]  /*5df0*/  ISETP.NE.AND P2, PT, R114, RZ, PT ;  /* 0x000000ff7200720c */ /* 0x000fe20003f45270 */
[----:B------:R-:W-:Y:S01]  /*5e00*/  @P4 VIADD R2, R5, UR49 ;  /* 0x0000003105024c36 */ /* 0x000fe20008000000 */
[----:B------:R-:W-:Y:S02]  /*5e10*/  PLOP3.LUT P1, PT, PT, PT, PT, 0x8, 0x80 ;  /* 0x000000000080781c */ /* 0x000fe40003f2e170 */
[----:B------:R-:W-:Y:S02]  /*5e20*/  CS2R R82, SRZ ;  /* 0x0000000000527805 */ /* 0x000fe4000001ff00 */
[----:B------:R-:W-:Y:S01]  /*5e30*/  @P4 PLOP3.LUT P1, PT, P5, PT, PT, 0x80, 0x8 ;  /* 0x000000000008481c */ /* 0x000fe20002f2f070 */
[C---:B------:R-:W-:Y:S01]  /*5e40*/  @P4 VIADD R0, R2.reuse, 0x200 ;  /* 0x0000020002004836 */ /* 0x040fe20000000000 */
[----:B------:R-:W-:Y:S01]  /*5e50*/  CS2R R80, SRZ ;  /* 0x0000000000507805 */ /* 0x000fe2000001ff00 */
[----:B------:R-:W-:Y:S01]  /*5e60*/  @P4 VIADD R2, R2, 0x210 ;  /* 0x0000021002024836 */ /* 0x000fe20000000000 */
[----:B------:R-:W-:Y:S02]  /*5e70*/  CS2R R86, SRZ ;  /* 0x0000000000567805 */ /* 0x000fe4000001ff00 */
[----:B------:R-:W-:Y:S07]  /*5e80*/  CS2R R84, SRZ ;  /* 0x0000000000547805 */ /* 0x000fee000001ff00 */
[----:B------:R-:W-:Y:S01]  /*5e90*/  @P1 VIADD R2, R0, 0xfffffff0 ;  /* 0xfffffff000021836 */ /* 0x000fe20000000000 */
[----:B------:R-:W-:Y:S06]  /*5ea0*/  @P2 BRA `(.L_x_108) ;  /* 0x00000000000c2947 */ /* 0x000fec0003800000 */
[----:B------:R-:W-:Y:S04]  /*5eb0*/  SHF.L.U32 R0, R104, 0x1f, RZ ;  /* 0x0000001f68007819 */ /* 0x000fe800000006ff */
[----:B------:R-:W1:Y:S02]  /*5ec0*/  SYNCS.PHASECHK.TRANS64.TRYWAIT P1, [R3+URZ+0x50], R0 ;  /* 0x00005000030075a7 */ /* 0x000e6400080211ff */
[----:B-1----:R-:W-:Y:S05]  /*5ed0*/  @!P1 BRA `(.L_x_109) ;  /* 0x0000002400789947 */ /* 0x002fea0003800000 */
.L_x_108:
[----:B------:R-:W-:Y:S05]  /*5ee0*/  BSYNC B0 ;  /* 0x0000000000007941 */ /* 0x000fea0003800000 */
.L_x_107:
[----:B------:R-:W-:Y:S01]  /*5ef0*/  ISETP.NE.AND P1, PT, R115, RZ, PT ;  /* 0x000000ff7300720c */ /* 0x000fe20003f25270 */
[----:B-1----:R-:W-:Y:S02]  /*5f00*/  VIADD R3, R3, 0x60 ;  /* 0x0000006003037836 */ /* 0x002fe40000000000 */
[----:B------:R-:W-:Y:S02]  /*5f10*/  IMAD.U32 R0, RZ, RZ, UR37 ;  /* 0x00000025ff007e24 */ /* 0x000fe4000f8e00ff */
[----:B------:R-:W-:Y:S03]  /*5f20*/  VIADD R105, R105, 0x1 ;  /* 0x0000000169697836 */ /* 0x000fe60000000000 */
[----:B------:R-:W-:Y:S05]  /*5f30*/  PRMT R0, R0, 0x654, R3 ;  /* 0x0000065400007816 */ /* 0x000fea0000000003 */
[----:B------:R1:W3:Y:S04]  /*5f40*/  @P1 LDS.128 R80, [R5+UR49+0x200] ;  /* 0x0002003105501984 */ /* 0x0002e80008000c00 */
[----:B------:R1:W1:Y:S01]  /*5f50*/  @P1 LDS.128 R84, [R2] ;  /* 0x0000000002541984 */ /* 0x0002620000000c00 */
[C---:B------:R-:W-:Y:S01]  /*5f60*/  ISETP.NE.AND P1, PT, R105.reuse, 0x2, PT ;  /* 0x000000026900780c */ /* 0x040fe20003f25270 */
[----:B------:R-:W-:Y:S01]  /*5f70*/  @!PT LDS RZ, [RZ] ;  /* 0x00000000fffff984 */ /* 0x000fe20000000800 */
[----:B------:R-:W-:Y:S01]  /*5f80*/  @!PT LDS RZ, [RZ] ;  /* 0x00000000fffff984 */ /* 0x000fe20000000800 */
[----:B------:R-:W-:Y:S01]  /*5f90*/  @!PT LDS RZ, [RZ] ;  /* 0x00000000fffff984 */ /* 0x000fe20000000800 */
[----:B------:R-:W-:Y:S01]  /*5fa0*/  @!PT LDS RZ, [RZ] ;  /* 0x00000000fffff984 */ /* 0x000fe20000000800 */
[----:B------:R5:W-:Y:S06]  /*5fb0*/  MEMBAR.ALL.CTA ;  /* 0x0000000000007992 */ /* 0x000bec0000008000 */
[----:B-----5:R-:W5:Y:S01]  /*5fc0*/  FENCE.VIEW.ASYNC.S ;  /* 0x00000000000073c6 */ /* 0x020f620000000000 */
[----:B------:R-:W-:Y:S02]  /*5fd0*/  SEL R3, RZ, 0x1, P1 ;  /* 0x00000001ff037807 */ /* 0x000fe40000800000 */
[----:B------:R-:W-:Y:S02]  /*5fe0*/  SEL R105, R105, RZ, P1 ;  /* 0x000000ff69697207 */ /* 0x000fe40000800000 */
[----:B------:R-:W-:Y:S01]  /*5ff0*/  LOP3.LUT R104, R104, R3, RZ, 0x3c, !PT ;  /* 0x0000000368687212 */ /* 0x000fe200078e3cff */
[----:B-----5:R1:W-:Y:S06]  /*6000*/  SYNCS.ARRIVE.TRANS64.RED.A1T0 RZ, [R0+URZ], RZ ;  /* 0x000000ff00ff79a7 */ /* 0x0203ec00081004ff */
.L_x_106:
[----:B------:R-:W-:Y:S05]  /*6010*/  BSYNC B1 ;  /* 0x0000000000017941 */ /* 0x000fea0003800000 */
.L_x_105:
[----:B------:R-:W-:Y:S04]  /*6020*/  SHF.R.U32.HI R3, RZ, 0x15, R48 ;  /* 0x00000015ff037819 */ /* 0x000fe80000011630 */
[----:B------:R-:W-:Y:S01]  /*6030*/  LOP3.LUT P1, RZ, R3, 0x3, R102, 0x48, !PT ;  /* 0x0000000303ff7812 */ /* 0x000fe20007824866 */
[----:B------:R-:W-:Y:S01]  /*6040*/  @!UPT UIADD3 URZ, UPT, UPT, URZ, URZ, URZ ;  /* 0x000000fffffff290 */ /* 0x000fe2000fffe0ff */
[----:B----4-:R-:W-:Y:S11]  /*6050*/  @P0 BRA `(.L_x_110) ;  /* 0x0000000000080947 */ /* 0x010ff60003800000 */
[----:B------:R-:W4:Y:S02]  /*6060*/  SYNCS.PHASECHK.TRANS64.TRYWAIT P0, [R111+URZ+0xa0], R4 ;  /* 0x0000a0046f0075a7 */ /* 0x000f2400080011ff */
[----:B----4-:R-:W-:Y:S05]  /*6070*/  @!P0 BRA `(.L_x_111) ;  /* 0x0000002400248947 */ /* 0x010fea0003800000 */
.L_x_110:
[----:B------:R-:W-:Y:S05]  /*6080*/  @!P1 BRA `(.L_x_112) ;  /* 0x0000000000409947 */ /* 0x000fea0003800000 */
[----:B------:R-:W5:Y:S01]  /*6090*/  LDCU.64 UR8, c[0x4][0x70] ;  /* 0x01000e00ff0877ac */ /* 0x000f620008000a00 */
[----:B------:R-:W-:Y:S01]  /*60a0*/  MOV R3, 0x0 ;  /* 0x0000000000037802 */ /* 0x000fe20000000f00 */
[----:B------:R-:W-:Y:S02]  /*60b0*/  HFMA2 R12, -RZ, RZ, 0, 5.9604644775390625e-08 ;  /* 0x00000001ff0c7431 */ /* 0x000fe400000001ff */
[----:B------:R-:W-:Y:S02]  /*60c0*/  IMAD.MOV.U32 R8, RZ, RZ, 0x192 ;  /* 0x00000192ff087424 */ /* 0x000fe400078e00ff */
[----:B------:R-:W-:Y:S01]  /*60d0*/  IMAD.MOV.U32 R13, RZ, RZ, RZ ;  /* 0x000000ffff0d7224 */ /* 0x000fe200078e00ff */
[----:B------:R-:W2:Y:S01]  /*60e0*/  LDCU.64 UR6, c[0x4][0x78] ;  /* 0x01000f00ff0677ac */ /* 0x000ea20008000a00 */
[----:B-1----:R-:W1:Y:S01]  /*60f0*/  LDC.64 R2, c[0x4][R3] ;  /* 0x0100000003027b82 */ /* 0x002e620000000a00 */
[----:B------:R-:W3:Y:S01]  /*6100*/  LDCU.64 UR4, c[0x4][0x10] ;  /* 0x01000200ff0477ac */ /* 0x000ee20008000a00 */
[----:B-----5:R-:W-:Y:S01]  /*6110*/  MOV R5, UR9 ;  /* 0x0000000900057c02 */ /* 0x020fe20008000f00 */
[----:B----4-:R-:W-:Y:S01]  /*6120*/  IMAD.U32 R4, RZ, RZ, UR8 ;  /* 0x00000008ff047e24 */ /* 0x010fe2000f8e00ff */
[----:B--2---:R-:W-:Y:S01]  /*6130*/  MOV R7, UR7 ;  /* 0x0000000700077c02 */ /* 0x004fe20008000f00 */
[----:B------:R-:W-:Y:S01]  /*6140*/  IMAD.U32 R6, RZ, RZ, UR6 ;  /* 0x00000006ff067e24 */ /* 0x000fe2000f8e00ff */
[----:B---3--:R-:W-:Y:S01]  /*6150*/  MOV R11, UR5 ;  /* 0x00000005000b7c02 */ /* 0x008fe20008000f00 */
[----:B------:R-:W-:Y:S02]  /*6160*/  IMAD.U32 R10, RZ, RZ, UR4 ;  /* 0x00000004ff0a7e24 */ /* 0x000fe4000f8e00ff */
[----:B------:R-:W-:Y:S07]  /*6170*/  LEPC R20, `(.L_x_112) ;  /* 0x000000001014794e */ /* 0x000fee0000000000 */
[----:B-1----:R-:W-:Y:S05]  /*6180*/  CALL.ABS.NOINC R2 ;  /* 0x0000000002007343 */ /* 0x002fea0003c00000 */
.L_x_112:
[-C--:B---3--:R-:W-:Y:S01]  /*6190*/  F2FP.F16.E5M2.UNPACK_B R51, R80.reuse ;  /* 0x00000050ff33723e */ /* 0x088fe200020004ff */
[----:B------:R-:W-:Y:S05]  /*61a0*/  WARPSYNC.ALL ;  /* 0x0000000000007948 */ /* 0x000fea0003800000 */
[----:B------:R-:W-:Y:S01]  /*61b0*/  R2UR UR4, R48 ;  /* 0x00000000300472ca */ /* 0x000fe200000e0000 */
[--C-:B------:R-:W-:Y:S01]  /*61c0*/  HADD2.F32 R50, -RZ, R51.reuse.H0_H0 ;  /* 0x20000033ff327230 */ /* 0x100fe20000004100 */
[----:B------:R-:W-:Y:S01]  /*61d0*/  F2FP.F16.E5M2.UNPACK_B R53, R80.H1 ;  /* 0x00000050ff35723e */ /* 0x000fe200030004ff */
[----:B------:R-:W-:Y:S01]  /*61e0*/  HADD2.F32 R51, -RZ, R51.H1_H1 ;  /* 0x30000033ff337230 */ /* 0x000fe20000004100 */
[-C--:B------:R-:W-:Y:S01]  /*61f0*/  F2FP.F16.E5M2.UNPACK_B R55, R81.reuse ;  /* 0x00000051ff37723e */ /* 0x080fe200020004ff */
[----:B------:R-:W-:Y:S01]  /*6200*/  BSSY.RECONVERGENT B0, `(.L_x_113) ;  /* 0x000009e000007945 */ /* 0x000fe20003800200 */
[----:B------:R-:W-:Y:S01]  /*6210*/  F2FP.F16.E5M2.UNPACK_B R57, R81.H1 ;  /* 0x00000051ff39723e */ /* 0x000fe200030004ff */
[--C-:B------:R-:W-:Y:S01]  /*6220*/  HADD2.F32 R52, -RZ, R53.reuse.H0_H0 ;  /* 0x20000035ff347230 */ /* 0x100fe20000004100 */
[-C--:B------:R-:W-:Y:S01]  /*6230*/  F2FP.F16.E5M2.UNPACK_B R59, R82.reuse ;  /* 0x00000052ff3b723e */ /* 0x080fe200020004ff */
[----:B------:R-:W-:Y:S01]  /*6240*/  HADD2.F32 R54, -RZ, R53.H1_H1 ;  /* 0x30000035ff367230 */ /* 0x000fe20000004100 */
[----:B------:R-:W-:Y:S01]  /*6250*/  F2FP.F16.E5M2.UNPACK_B R61, R82.H1 ;  /* 0x00000052ff3d723e */ /* 0x000fe200030004ff */
[--C-:B------:R-:W-:Y:S01]  /*6260*/  HADD2.F32 R53, -RZ, R55.reuse.H0_H0 ;  /* 0x20000037ff357230 */ /* 0x100fe20000004100 */
[-C--:B------:R-:W-:Y:S01]  /*6270*/  F2FP.F16.E5M2.UNPACK_B R63, R83.reuse ;  /* 0x00000053ff3f723e */ /* 0x080fe200020004ff */
[----:B-1--4-:R-:W2:Y:S01]  /*6280*/  LDTM.x32 R4, tmem[UR4] ;  /* 0x00000004000479ee */ /* 0x012ea200082c0000 */
[----:B------:R-:W-:Y:S01]  /*6290*/  F2FP.F16.E5M2.UNPACK_B R65, R83.H1 ;  /* 0x00000053ff41723e */ /* 0x000fe200030004ff */
[----:B------:R-:W-:Y:S01]  /*62a0*/  HADD2.F32 R56, -RZ, R55.H1_H1 ;  /* 0x30000037ff387230 */ /* 0x000fe20000004100 */
[-C--:B------:R-:W-:Y:S01]  /*62b0*/  F2FP.F16.E5M2.UNPACK_B R67, R84.reuse ;  /* 0x00000054ff43723e */ /* 0x080fe200020004ff */
[----:B------:R-:W-:Y:S01]  /*62c0*/  HADD2.F32 R60, -RZ, R59.H1_H1 ;  /* 0x3000003bff3c7230 */ /* 0x000fe20000004100 */
[----:B------:R-:W-:Y:S01]  /*62d0*/  IADD3 R125, PT, PT, R100, UR49, RZ ;  /* 0x00000031647d7c10 */ /* 0x000fe2000fffe0ff */
[----:B------:R-:W-:Y:S01]  /*62e0*/  HADD2.F32 R64, -RZ, R63.H1_H1 ;  /* 0x3000003fff407230 */ /* 0x000fe20000004100 */
[----:B------:R-:W-:Y:S01]  /*62f0*/  ISETP.NE.AND P6, PT, R113, RZ, PT ;  /* 0x000000ff7100720c */ /* 0x000fe20003fc5270 */
[----:B------:R-:W-:Y:S01]  /*6300*/  HADD2.F32 R68, -RZ, R67.H1_H1 ;  /* 0x30000043ff447230 */ /* 0x000fe20000004100 */
[----:B------:R-:W-:Y:S01]  /*6310*/  LOP3.LUT P5, RZ, R101, 0x80, RZ, 0xc0, !PT ;  /* 0x0000008065ff7812 */ /* 0x000fe200078ac0ff */
[--C-:B------:R-:W-:Y:S01]  /*6320*/  HADD2.F32 R55, -RZ, R57.reuse.H0_H0 ;  /* 0x20000039ff377230 */ /* 0x100fe20000004100 */
[----:B------:R-:W-:Y:S01]  /*6330*/  F2FP.F16.E5M2.UNPACK_B R69, R84.H1 ;  /* 0x00000054ff45723e */ /* 0x000fe200030004ff */
[----:B------:R-:W-:Y:S01]  /*6340*/  HADD2.F32 R58, -RZ, R57.H1_H1 ;  /* 0x30000039ff3a7230 */ /* 0x000fe20000004100 */
[-C--:B------:R-:W-:Y:S01]  /*6350*/  F2FP.F16.E5M2.UNPACK_B R71, R85.reuse ;  /* 0x00000055ff47723e */ /* 0x080fe200020004ff */
[----:B------:R-:W-:Y:S01]  /*6360*/  HADD2.F32 R57, -RZ, R59.H0_H0 ;  /* 0x2000003bff397230 */ /* 0x000fe20000004100 */
[----:B------:R-:W-:Y:S01]  /*6370*/  F2FP.F16.E5M2.UNPACK_B R73, R85.H1 ;  /* 0x00000055ff49723e */ /* 0x000fe200030004ff */
[----:B------:R-:W-:Y:S01]  /*6380*/  HADD2.F32 R59, -RZ, R61.H0_H0 ;  /* 0x2000003dff3b7230 */ /* 0x000fe20000004100 */
[-C--:B------:R-:W-:Y:S01]  /*6390*/  F2FP.F16.E5M2.UNPACK_B R75, R86.reuse ;  /* 0x00000056ff4b723e */ /* 0x080fe200020004ff */
[----:B------:R-:W-:Y:S01]  /*63a0*/  HADD2.F32 R72, -RZ, R71.H1_H1 ;  /* 0x30000047ff487230 */ /* 0x000fe20000004100 */
[----:B------:R-:W-:Y:S01]  /*63b0*/  F2FP.F16.E5M2.UNPACK_B R77, R86.H1 ;  /* 0x00000056ff4d723e */ /* 0x000fe200030004ff */
[----:B------:R-:W-:Y:S01]  /*63c0*/  HADD2.F32 R62, -RZ, R61.H1_H1 ;  /* 0x3000003dff3e7230 */ /* 0x000fe20000004100 */
[----:B------:R-:W-:Y:S01]  /*63d0*/  F2FP.F16.E5M2.UNPACK_B R79, R87.H1 ;  /* 0x00000057ff4f723e */ /* 0x000fe200030004ff */
[----:B------:R-:W-:Y:S01]  /*63e0*/  HADD2.F32 R61, -RZ, R63.H0_H0 ;  /* 0x2000003fff3d7230 */ /* 0x000fe20000004100 */
[----:B------:R-:W-:Y:S01]  /*63f0*/  ISETP.NE.AND P0, PT, R109, RZ, PT ;  /* 0x000000ff6d00720c */ /* 0x000fe20003f05270 */
[C---:B--2---:R-:W-:Y:S01]  /*6400*/  FMUL R0, R46.reuse, R4 ;  /* 0x000000042e007220 */ /* 0x044fe20000400000 */
[C---:B------:R-:W-:Y:S01]  /*6410*/  FMUL R2, R46.reuse, R5 ;  /* 0x000000052e027220 */ /* 0x040fe20000400000 */
[C---:B------:R-:W-:Y:S01]  /*6420*/  FMUL R4, R46.reuse, R8 ;  /* 0x000000082e047220 */ /* 0x040fe20000400000 */
[C---:B------:R-:W-:Y:S01]  /*6430*/  FMUL R5, R46.reuse, R9 ;  /* 0x000000092e057220 */ /* 0x040fe20000400000 */
[C---:B------:R-:W-:Y:S01]  /*6440*/  FFMA R0, R49.reuse, R50, R0 ;  /* 0x0000003231007223 */ /* 0x040fe20000000000 */
[C---:B------:R-:W-:Y:S01]  /*6450*/  FFMA R2, R49.reuse, R51, R2 ;  /* 0x0000003331027223 */ /* 0x040fe20000000002 */
[C---:B------:R-:W-:Y:S01]  /*6460*/  FMUL R8, R46.reuse, R12 ;  /* 0x0000000c2e087220 */ /* 0x040fe20000400000 */
[C---:B------:R-:W-:Y:S01]  /*6470*/  FMUL R9, R46.reuse, R13 ;  /* 0x0000000d2e097220 */ /* 0x040fe20000400000 */
[C---:B------:R-:W-:Y:S01]  /*6480*/  FMUL R12, R46.reuse, R16 ;  /* 0x000000102e0c7220 */ /* 0x040fe20000400000 */
[C---:B------:R-:W-:Y:S01]  /*6490*/  FMUL R13, R46.reuse, R17 ;  /* 0x000000112e0d7220 */ /* 0x040fe20000400000 */
[C---:B------:R-:W-:Y:S01]  /*64a0*/  FMUL R16, R46.reuse, R20 ;  /* 0x000000142e107220 */ /* 0x040fe20000400000 */
[C---:B------:R-:W-:Y:S01]  /*64b0*/  FMUL R17, R46.reuse, R21 ;  /* 0x000000152e117220 */ /* 0x040fe20000400000 */
[C---:B------:R-:W-:Y:S01]  /*64c0*/  FMUL R20, R46.reuse, R24 ;  /* 0x000000182e147220 */ /* 0x040fe20000400000 */
[C---:B------:R-:W-:Y:S01]  /*64d0*/  FMUL R21, R46.reuse, R25 ;  /* 0x000000192e157220 */ /* 0x040fe20000400000 */
[----:B------:R-:W-:Y:S02]  /*64e0*/  HADD2.F32 R76, -RZ, R75.H1_H1 ;  /* 0x3000004bff4c7230 */ /* 0x000fe40000004100 */
[C---:B------:R-:W-:Y:S01]  /*64f0*/  FMUL R24, R46.reuse, R28 ;  /* 0x0000001c2e187220 */ /* 0x040fe20000400000 */
[C---:B------:R-:W-:Y:S01]  /*6500*/  FMUL R25, R46.reuse, R29 ;  /* 0x0000001d2e197220 */ /* 0x040fe20000400000 */
[C---:B------:R-:W-:Y:S01]  /*6510*/  FMUL R28, R46.reuse, R32 ;  /* 0x000000202e1c7220 */ /* 0x040fe20000400000 */
[C---:B------:R-:W-:Y:S01]  /*6520*/  FMUL R29, R46.reuse, R33 ;  /* 0x000000212e1d7220 */ /* 0x040fe20000400000 */
[C---:B------:R-:W-:Y:S01]  /*6530*/  FMUL R3, R46.reuse, R6 ;  /* 0x000000062e037220 */ /* 0x040fe20000400000 */
[C---:B------:R-:W-:Y:S01]  /*6540*/  FMUL R7, R46.reuse, R7 ;  /* 0x000000072e077220 */ /* 0x040fe20000400000 */
[----:B------:R-:W-:Y:S01]  /*6550*/  FMUL R6, R46, R10 ;  /* 0x0000000a2e067220 */ /* 0x000fe20000400000 */
[----:B------:R-:W-:Y:S01]  /*6560*/  F2FP.F16.E5M2.UNPACK_B R50, R87 ;  /* 0x00000057ff32723e */ /* 0x000fe200020004ff */
[C---:B------:R-:W-:Y:S01]  /*6570*/  FFMA R3, R49.reuse, R52, R3 ;  /* 0x0000003431037223 */ /* 0x040fe20000000003 */
[C---:B------:R-:W-:Y:S01]  /*6580*/  FFMA R7, R49.reuse, R54, R7 ;  /* 0x0000003631077223 */ /* 0x040fe20000000007 */
[----:B------:R-:W-:Y:S01]  /*6590*/  @P6 SHF.L.U32 R32, R104, 0x1f, RZ ;  /* 0x0000001f68206819 */ /* 0x000fe200000006ff */
[C---:B------:R-:W-:Y:S01]  /*65a0*/  FFMA R4, R49.reuse, R53, R4 ;  /* 0x0000003531047223 */ /* 0x040fe20000000004 */
[----:B------:R-:W-:Y:S01]  /*65b0*/  FFMA R5, R49, R56, R5 ;  /* 0x0000003831057223 */ /* 0x000fe20000000005 */
[C---:B------:R-:W-:Y:S01]  /*65c0*/  FMUL R11, R46.reuse, R11 ;  /* 0x0000000b2e0b7220 */ /* 0x040fe20000400000 */
[----:B------:R-:W-:Y:S01]  /*65d0*/  F2FP.SATFINITE.E5M2.F32.PACK_AB_MERGE_C R113, R7, R3, RZ ;  /* 0x000000030771723e */ /* 0x000fe200048060ff */
[C---:B------:R-:W-:Y:S01]  /*65e0*/  FFMA R6, R49.reuse, R55, R6 ;  /* 0x0000003731067223 */ /* 0x040fe20000000006 */
[----:B------:R-:W-:Y:S01]  /*65f0*/  FMUL R10, R46, R14 ;  /* 0x0000000e2e0a7220 */ /* 0x000fe20000400000 */
[C---:B------:R-:W-:Y:S01]  /*6600*/  FFMA R11, R49.reuse, R58, R11 ;  /* 0x0000003a310b7223 */ /* 0x040fe2000000000b */
[----:B------:R-:W-:Y:S01]  /*6610*/  F2FP.SATFINITE.E5M2.F32.PACK_AB_MERGE_C R116, R2, R0, R113 ;  /* 0x000000000274723e */ /* 0x000fe20004806071 */
[C---:B------:R-:W-:Y:S01]  /*6620*/  FMUL R15, R46.reuse, R15 ;  /* 0x0000000f2e0f7220 */ /* 0x040fe20000400000 */
[----:B------:R-:W-:Y:S01]  /*6630*/  MOV R113, 0x10 ;  /* 0x0000001000717802 */ /* 0x000fe20000000f00 */
[----:B------:R-:W-:Y:S01]  /*6640*/  FFMA R8, R49, R57, R8 ;  /* 0x0000003931087223 */ /* 0x000fe20000000008 */
[----:B------:R-:W-:Y:S01]  /*6650*/  F2FP.SATFINITE.E5M2.F32.PACK_AB_MERGE_C R117, R11, R6, RZ ;  /* 0x000000060b75723e */ /* 0x000fe200048060ff */
[----:B------:R-:W-:Y:S01]  /*6660*/  FFMA R9, R49, R60, R9 ;  /* 0x0000003c31097223 */ /* 0x000fe20000000009 */
[--C-:B------:R-:W-:Y:S01]  /*6670*/  HADD2.F32 R63, -RZ, R65.reuse.H0_H0 ;  /* 0x20000041ff3f7230 */ /* 0x100fe20000004100 */
[----:B------:R-:W-:Y:S01]  /*6680*/  SEL R124, R113, 0xfffffff0, !P5 ;  /* 0xfffffff0717c7807 */ /* 0x000fe20006800000 */
[----:B------:R-:W-:Y:S01]  /*6690*/  FFMA R10, R49, R59, R10 ;  /* 0x0000003b310a7223 */ /* 0x000fe2000000000a */
[----:B------:R-:W-:Y:S01]  /*66a0*/  F2FP.SATFINITE.E5M2.F32.PACK_AB_MERGE_C R117, R5, R4, R117 ;  /* 0x000000040575723e */ /* 0x000fe20004806075 */
[----:B------:R-:W-:Y:S01]  /*66b0*/  FFMA R15, R49, R62, R15 ;  /* 0x0000003e310f7223 */ /* 0x000fe2000000000f */
[----:B------:R-:W-:Y:S01]  /*66c0*/  IADD3 R113, PT, PT, R125, R124, RZ ;  /* 0x0000007c7d717210 */ /* 0x000fe20007ffe0ff */
[C---:B------:R-:W-:Y:S01]  /*66d0*/  FFMA R12, R49.reuse, R61, R12 ;  /* 0x0000003d310c7223 */ /* 0x040fe2000000000c */
[----:B------:R-:W-:Y:S01]  /*66e0*/  FFMA R13, R49, R64, R13 ;  /* 0x00000040310d7223 */ /* 0x000fe2000000000d */
[--C-:B------:R-:W-:Y:S01]  /*66f0*/  HADD2.F32 R51, -RZ, R50.reuse.H0_H0 ;  /* 0x20000032ff337230 */ /* 0x100fe20000004100 */
[----:B------:R-:W-:Y:S01]  /*6700*/  F2FP.SATFINITE.E5M2.F32.PACK_AB_MERGE_C R118, R15, R10, RZ ;  /* 0x0000000a0f76723e */ /* 0x000fe200048060ff */
[----:B------:R-:W-:Y:S02]  /*6710*/  HADD2.F32 R50, -RZ, R50.H1_H1 ;  /* 0x30000032ff327230 */ /* 0x000fe40000004100 */
[C---:B------:R-:W-:Y:S01]  /*6720*/  FMUL R14, R46.reuse, R18 ;  /* 0x000000122e0e7220 */ /* 0x040fe20000400000 */
[----:B------:R-:W-:Y:S02]  /*6730*/  HADD2.F32 R66, -RZ, R65.H1_H1 ;  /* 0x30000041ff427230 */ /* 0x000fe40000004100 */
[C---:B------:R-:W-:Y:S01]  /*6740*/  FMUL R19, R46.reuse, R19 ;  /* 0x000000132e137220 */ /* 0x040fe20000400000 */
[----:B------:R-:W-:Y:S02]  /*6750*/  HADD2.F32 R65, -RZ, R67.H0_H0 ;  /* 0x20000043ff417230 */ /* 0x000fe40000004100 */
[C---:B------:R-:W-:Y:S01]  /*6760*/  FFMA R14, R49.reuse, R63, R14 ;  /* 0x0000003f310e7223 */ /* 0x040fe2000000000e */
[--C-:B------:R-:W-:Y:S02]  /*6770*/  HADD2.F32 R67, -RZ, R69.reuse.H0_H0 ;  /* 0x20000045ff437230 */ /* 0x100fe40000004100 */
[C---:B------:R-:W-:Y:S01]  /*6780*/  FMUL R18, R46.reuse, R22 ;  /* 0x000000162e127220 */ /* 0x040fe20000400000 */
[----:B------:R-:W-:Y:S02]  /*6790*/  HADD2.F32 R70, -RZ, R69.H1_H1 ;  /* 0x30000045ff467230 */ /* 0x000fe40000004100 */
[C---:B------:R-:W-:Y:S01]  /*67a0*/  FFMA R19, R49.reuse, R66, R19 ;  /* 0x0000004231137223 */ /* 0x040fe20000000013 */
[----:B------:R-:W-:Y:S02]  /*67b0*/  HADD2.F32 R69, -RZ, R71.H0_H0 ;  /* 0x20000047ff457230 */ /* 0x000fe40000004100 */
[C---:B------:R-:W-:Y:S01]  /*67c0*/  FMUL R23, R46.reuse, R23 ;  /* 0x000000172e177220 */ /* 0x040fe20000400000 */
[C---:B------:R-:W-:Y:S01]  /*67d0*/  FFMA R16, R49.reuse, R65, R16 ;  /* 0x0000004131107223 */ /* 0x040fe20000000010 */
[C---:B------:R-:W-:Y:S01]  /*67e0*/  FFMA R17, R49.reuse, R68, R17 ;  /* 0x0000004431117223 */ /* 0x040fe20000000011 */
[--C-:B------:R-:W-:Y:S02]  /*67f0*/  HADD2.F32 R71, -RZ, R73.reuse.H0_H0 ;  /* 0x20000049ff477230 */ /* 0x100fe40000004100 */
[C---:B------:R-:W-:Y:S01]  /*6800*/  FFMA R18, R49.reuse, R67, R18 ;  /* 0x0000004331127223 */ /* 0x040fe20000000012 */
[----:B------:R-:W-:Y:S02]  /*6810*/  HADD2.F32 R74, -RZ, R73.H1_H1 ;  /* 0x30000049ff4a7230 */ /* 0x000fe40000004100 */
[C---:B------:R-:W-:Y:S01]  /*6820*/  FMUL R22, R46.reuse, R26 ;  /* 0x0000001a2e167220 */ /* 0x040fe20000400000 */
[----:B------:R-:W-:Y:S02]  /*6830*/  HADD2.F32 R73, -RZ, R75.H0_H0 ;  /* 0x2000004bff497230 */ /* 0x000fe40000004100 */
[C---:B------:R-:W-:Y:S01]  /*6840*/  FFMA R23, R49.reuse, R70, R23 ;  /* 0x0000004631177223 */ /* 0x040fe20000000017 */
[C---:B------:R-:W-:Y:S01]  /*6850*/  FMUL R27, R46.reuse, R27 ;  /* 0x0000001b2e1b7220 */ /* 0x040fe20000400000 */
[C---:B------:R-:W-:Y:S01]  /*6860*/  FFMA R20, R49.reuse, R69, R20 ;  /* 0x0000004531147223 */ /* 0x040fe20000000014 */
[C---:B------:R-:W-:Y:S01]  /*6870*/  FFMA R21, R49.reuse, R72, R21 ;  /* 0x0000004831157223 */ /* 0x040fe20000000015 */
[--C-:B------:R-:W-:Y:S02]  /*6880*/  HADD2.F32 R75, -RZ, R77.reuse.H0_H0 ;  /* 0x2000004dff4b7230 */ /* 0x100fe40000004100 */
[C---:B------:R-:W-:Y:S01]  /*6890*/  FFMA R22, R49.reuse, R71, R22 ;  /* 0x0000004731167223 */ /* 0x040fe20000000016 */
[----:B------:R-:W-:Y:S02]  /*68a0*/  HADD2.F32 R78, -RZ, R77.H1_H1 ;  /* 0x3000004dff4e7230 */ /* 0x000fe40000004100 */
[C---:B------:R-:W-:Y:S01]  /*68b0*/  FMUL R26, R46.reuse, R30 ;  /* 0x0000001e2e1a7220 */ /* 0x040fe20000400000 */
        /* <DEDUP_REMOVED lines=8> */
[----:B------:R-:W-:Y:S01]  /*6940*/  FFMA R31, R49, R78, R31 ;  /* 0x0000004e311f7223 */ /* 0x000fe2000000001f */
[----:B------:R-:W-:Y:S01]  /*6950*/  FMUL R35, R46, R35 ;  /* 0x000000232e237220 */ /* 0x000fe20000400000 */
[----:B------:R-:W-:Y:S01]  /*6960*/  F2FP.SATFINITE.E5M2.F32.PACK_AB_MERGE_C R119, R19, R14, RZ ;  /* 0x0000000e1377723e */ /* 0x000fe200048060ff */
[C---:B------:R-:W-:Y:S01]  /*6970*/  FFMA R28, R49.reuse, R51, R28 ;  /* 0x00000033311c7223 */ /* 0x040fe2000000001c */
[C---:B------:R-:W-:Y:S01]  /*6980*/  FFMA R29, R49.reuse, R50, R29 ;  /* 0x00000032311d7223 */ /* 0x040fe2000000001d */
[C---:B------:R-:W-:Y:S01]  /*6990*/  FFMA R30, R49.reuse, R77, R30 ;  /* 0x0000004d311e7223 */ /* 0x040fe2000000001e */
[----:B------:R-:W-:Y:S01]  /*69a0*/  FFMA R35, R49, R52, R35 ;  /* 0x0000003431237223 */ /* 0x000fe20000000023 */
[----:B------:R-:W-:Y:S02]  /*69b0*/  F2FP.SATFINITE.E5M2.F32.PACK_AB_MERGE_C R118, R9, R8, R118 ;  /* 0x000000080976723e */ /* 0x000fe40004806076 */
[----:B------:R-:W-:Y:S02]  /*69c0*/  F2FP.SATFINITE.E5M2.F32.PACK_AB_MERGE_C R119, R13, R12, R119 ;  /* 0x0000000c0d77723e */ /* 0x000fe40004806077 */
[----:B------:R-:W-:Y:S02]  /*69d0*/  F2FP.SATFINITE.E5M2.F32.PACK_AB_MERGE_C R120, R23, R18, RZ ;  /* 0x000000121778723e */ /* 0x000fe400048060ff */
[----:B------:R-:W-:Y:S01]  /*69e0*/  F2FP.SATFINITE.E5M2.F32.PACK_AB_MERGE_C R121, R27, R22, RZ ;  /* 0x000000161b79723e */ /* 0x000fe200048060ff */
[----:B------:R1:W-:Y:S01]  /*69f0*/  STS.128 [R100+UR49+0x2200], R116 ;  /* 0x0022007464007988 */ /* 0x0003e20008000c31 */
[----:B------:R-:W-:Y:S02]  /*6a00*/  F2FP.SATFINITE.E5M2.F32.PACK_AB_MERGE_C R122, R31, R26, RZ ;  /* 0x0000001a1f7a723e */ /* 0x000fe400048060ff */
[----:B------:R-:W-:Y:S02]  /*6a10*/  F2FP.SATFINITE.E5M2.F32.PACK_AB_MERGE_C R123, R35, R30, RZ ;  /* 0x0000001e237b723e */ /* 0x000fe400048060ff */
[----:B------:R-:W-:Y:S02]  /*6a20*/  F2FP.SATFINITE.E5M2.F32.PACK_AB_MERGE_C R120, R17, R16, R120 ;  /* 0x000000101178723e */ /* 0x000fe40004806078 */
[----:B------:R-:W-:Y:S02]  /*6a30*/  F2FP.SATFINITE.E5M2.F32.PACK_AB_MERGE_C R121, R21, R20, R121 ;  /* 0x000000141579723e */ /* 0x000fe40004806079 */
[----:B------:R-:W-:Y:S02]  /*6a40*/  F2FP.SATFINITE.E5M2.F32.PACK_AB_MERGE_C R122, R25, R24, R122 ;  /* 0x00000018197a723e */ /* 0x000fe4000480607a */
[----:B------:R-:W-:Y:S02]  /*6a50*/  F2FP.SATFINITE.E5M2.F32.PACK_AB_MERGE_C R123, R29, R28, R123 ;  /* 0x0000001c1d7b723e */ /* 0x000fe4000480607b */
[----:B------:R-:W-:Y:S03]  /*6a60*/  LEA R125, R105, UR49, 0x3 ;  /* 0x00000031697d7c11 */ /* 0x000fe6000f8e18ff */
[----:B------:R1:W-:Y:S01]  /*6a70*/  STS.128 [R113+0x2200], R120 ;  /* 0x0022007871007388 */ /* 0x0003e20000000c00 */
[----:B------:R-:W-:Y:S01]  /*6a80*/  @!PT LDS RZ, [RZ] ;  /* 0x00000000fffff984 */ /* 0x000fe20000000800 */
[----:B------:R-:W-:Y:S01]  /*6a90*/  @!PT LDS RZ, [RZ] ;  /* 0x00000000fffff984 */ /* 0x000fe20000000800 */
[----:B------:R-:W-:Y:S01]  /*6aa0*/  @!PT LDS RZ, [RZ] ;  /* 0x00000000fffff984 */ /* 0x000fe20000000800 */
[----:B------:R-:W-:Y:S01]  /*6ab0*/  @!PT LDS RZ, [RZ] ;  /* 0x00000000fffff984 */ /* 0x000fe20000000800 */
[----:B------:R2:W-:Y:S07]  /*6ac0*/  MEMBAR.ALL.CTA ;  /* 0x0000000000007992 */ /* 0x0005ee0000008000 */
[----:B--2---:R-:W2:Y:S02]  /*6ad0*/  FENCE.VIEW.ASYNC.S ;  /* 0x00000000000073c6 */ /* 0x004ea40000000000 */
[----:B--2---:R-:W-:Y:S06]  /*6ae0*/  BAR.SYNC.DEFER_BLOCKING 0x1, 0x80 ;  /* 0x0042000000007b1d */ /* 0x004fec0000010000 */
[----:B------:R-:W-:Y:S05]  /*6af0*/  @P0 BRA `(.L_x_114) ;  /* 0x0000000000380947 */ /* 0x000fea0003800000 */
[----:B------:R-:W-:Y:S02]  /*6b00*/  UIADD3 UR4, UPT, UPT, UR49, 0x2200, URZ ;  /* 0x0000220031047890 */ /* 0x000fe4000fffe0ff */
[----:B------:R-:W-:Y:S01]  /*6b10*/  UIADD3 UR8, UP0, UPT, UR52, 0x680, URZ ;  /* 0x0000068034087890 */ /* 0x000fe2000ff1e0ff */
[----:B------:R-:W-:Y:S01]  /*6b20*/  UMOV UR43, UR36 ;  /* 0x00000024002b7c82 */ /* 0x000fe20008000000 */
[----:B------:R-:W-:Y:S02]  /*6b30*/  UIADD3 UR5, UPT, UPT, UR41, 0x40, URZ ;  /* 0x0000004029057890 */ /* 0x000fe4000fffe0ff */
[----:B------:R-:W-:Y:S01]  /*6b40*/  MOV R108, UR4 ;  /* 0x00000004006c7c02 */ /* 0x000fe20008000f00 */
[----:B------:R-:W-:Y:S02]  /*6b50*/  UIADD3.X UR9, UPT, UPT, URZ, UR53, URZ, UP0, !UPT ;  /* 0x00000035ff097290 */ /* 0x000fe400087fe4ff */
[----:B------:R-:W-:Y:S01]  /*6b60*/  UIADD3 UR4, UPT, UPT, UR49, 0x2a00, URZ ;  /* 0x00002a0031047890 */ /* 0x000fe2000fffe0ff */
[----:B------:R-:W-:Y:S01]  /*6b70*/  R2UR UR40, R108 ;  /* 0x000000006c2872ca */ /* 0x000fe200000e0000 */
[----:B------:R-:W-:Y:S01]  /*6b80*/  UMOV UR6, UR42 ;  /* 0x0000002a00067c82 */ /* 0x000fe20008000000 */
[----:B------:R-:W-:Y:S11]  /*6b90*/  UMOV UR7, UR36 ;  /* 0x0000002400077c82 */ /* 0x000ff60008000000 */
[----:B------:R2:W-:Y:S01]  /*6ba0*/  UTMASTG.3D [UR40], [UR8] ;  /* 0x00000028080073b5 */ /* 0x0005e20008010000 */
[----:B------:R2:W-:Y:S01]  /*6bb0*/  UTMASTG.3D [UR4], [UR8] ;  /* 0x00000004080073b5 */ /* 0x0005e20008010000 */
[----:B------:R0:W-:Y:S01]  /*6bc0*/  UTMACMDFLUSH ;  /* 0x00000000000079b7 */ /* 0x0001e20000000000 */
[----:B--2---:R-:W-:Y:S04]  /*6bd0*/  DEPBAR.LE SB0, 0x1 ;  /* 0x000080400000791a */ /* 0x004fe80000000000 */
.L_x_114:
[----:B------:R-:W-:Y:S05]  /*6be0*/  BSYNC.RECONVERGENT B0 ;  /* 0x0000000000007941 */ /* 0x000fea0003800200 */
.L_x_113:
[----:B------:R-:W-:Y:S06]  /*6bf0*/  BAR.SYNC.DEFER_BLOCKING 0x1, 0x80 ;  /* 0x0042000000007b1d */ /* 0x000fec0000010000 */
[----:B------:R-:W2:Y:S01]  /*6c00*/  @P6 SYNCS.PHASECHK.TRANS64.TRYWAIT P0, [R125+URZ+0x50], R32 ;  /* 0x000050207d0065a7 */ /* 0x000ea200080011ff */
[----:B------:R-:W-:Y:S01]  /*6c10*/  BSSY B1, `(.L_x_115) ;  /* 0x0000020000017945 */ /* 0x000fe20003800000 */
[----:B--2---:R-:W-:Y:S03]  /*6c20*/  @P6 SEL R114, RZ, 0x1, !P0 ;  /* 0x00000001ff726807 */ /* 0x004fe60004000000 */
[----:B------:R-:W-:Y:S05]  /*6c30*/  @!P6 BRA `(.L_x_116) ;  /* 0x000000000074e947 */ /* 0x000fea0003800000 */
[----:B------:R-:W-:Y:S01]  /*6c40*/  ISETP.NE.AND P1, PT, R115, RZ, PT ;  /* 0x000000ff7300720c */ /* 0x000fe20003f25270 */
[----:B------:R-:W-:Y:S01]  /*6c50*/  BSSY B0, `(.L_x_117) ;  /* 0x0000009000007945 */ /* 0x000fe20003800000 */
[----:B------:R-:W-:Y:S11]  /*6c60*/  ISETP.NE.AND P0, PT, R114, RZ, PT ;  /* 0x000000ff7200720c */ /* 0x000ff60003f05270 */
[----:B------:R-:W-:Y:S05]  /*6c70*/  @P1 IMAD R0, R105, 0x1000, R100 ;  /* 0x0000100069001824 */ /* 0x000fea00078e0264 */
[----:B------:R-:W-:Y:S05]  /*6c80*/  @P1 IADD3 R3, PT, PT, R0, UR49, RZ ;  /* 0x0000003100031c10 */ /* 0x000fea000fffe0ff */
[----:B------:R-:W-:Y:S01]  /*6c90*/  @P1 IMAD.IADD R3, R3, 0x1, R124 ;  /* 0x0000000103031824 */ /* 0x000fe200078e027c */
[----:B------:R-:W-:Y:S06]  /*6ca0*/  @P0 BRA `(.L_x_118) ;  /* 0x00000000000c0947 */ /* 0x000fec0003800000 */
[----:B------:R-:W-:Y:S04]  /*6cb0*/  SHF.L.U32 R2, R104, 0x1f, RZ ;  /* 0x0000001f68027819 */ /* 0x000fe800000006ff */
[----:B------:R-:W2:Y:S02]  /*6cc0*/  SYNCS.PHASECHK.TRANS64.TRYWAIT P0, [R125+URZ+0x50], R2 ;  /* 0x000050027d0075a7 */ /* 0x000ea400080011ff */
[----:B--2---:R-:W-:Y:S05]  /*6cd0*/  @!P0 BRA `(.L_x_119) ;  /* 0x0000001800208947 */ /* 0x004fea0003800000 */
.L_x_118:
[----:B------:R-:W-:Y:S05]  /*6ce0*/  BSYNC B0 ;  /* 0x0000000000007941 */ /* 0x000fea0003800000 */
.L_x_117:
[----:B------:R-:W-:Y:S01]  /*6cf0*/  ISETP.NE.AND P0, PT, R115, RZ, PT ;  /* 0x000000ff7300720c */ /* 0x000fe20003f05270 */
[----:B--2---:R-:W-:Y:S02]  /*6d00*/  VIADD R125, R125, 0x60 ;  /* 0x000000607d7d7836 */ /* 0x004fe40000000000 */
[----:B------:R-:W-:Y:S02]  /*6d10*/  IMAD.U32 R2, RZ, RZ, UR37 ;  /* 0x00000025ff027e24 */ /* 0x000fe4000f8e00ff */
[----:B------:R-:W-:Y:S03]  /*6d20*/  VIADD R105, R105, 0x1 ;  /* 0x0000000169697836 */ /* 0x000fe60000000000 */
[----:B------:R-:W-:Y:S05]  /*6d30*/  PRMT R2, R2, 0x654, R125 ;  /* 0x0000065402027816 */ /* 0x000fea000000007d */
[----:B------:R2:W3:Y:S04]  /*6d40*/  @P0 LDS.128 R80, [R0+UR49+0x200] ;  /* 0x0002003100500984 */ /* 0x0004e80008000c00 */
[----:B------:R2:W4:Y:S01]  /*6d50*/  @P0 LDS.128 R84, [R3+0x200] ;  /* 0x0002000003540984 */ /* 0x0005220000000c00 */
        /* <DEDUP_REMOVED lines=11> */
.L_x_116:
[----:B------:R-:W-:Y:S05]  /*6e10*/  BSYNC B1 ;  /* 0x0000000000017941 */ /* 0x000fea0003800000 */
.L_x_115:
[----:B--2---:R-:W-:Y:S05]  /*6e20*/  VIADD R3, R48, 0x20 ;  /* 0x0000002030037836 */ /* 0x004fea0000000000 */
[----:B------:R-:W-:Y:S04]  /*6e30*/  SHF.R.U32.HI R3, RZ, 0x15, R3 ;  /* 0x00000015ff037819 */ /* 0x000fe80000011603 */
[----:B------:R-:W-:Y:S11]  /*6e40*/  LOP3.LUT P0, RZ, R3, 0x3, R102, 0x48, !PT ;  /* 0x0000000303ff7812 */ /* 0x000ff60007804866 */
[----:B------:R-:W-:Y:S02]  /*6e50*/  @!UPT UIADD3 URZ, UPT, UPT, URZ, URZ, URZ ;  /* 0x000000fffffff290 */ /* 0x000fe4000fffe0ff */
[----:B------:R-:W-:Y:S05]  /*6e60*/  @!P0 BRA `(.L_x_120) ;  /* 0x0000000000408947 */ /* 0x000fea0003800000 */
[----:B------:R-:W2:Y:S01]  /*6e70*/  LDCU.64 UR8, c[0x4][0x70] ;  /* 0x01000e00ff0877ac */ /* 0x000ea20008000a00 */
[----:B------:R-:W-:Y:S01]  /*6e80*/  MOV R3, 0x0 ;  /* 0x0000000000037802 */ /* 0x000fe20000000f00 */
[----:B------:R-:W-:Y:S02]  /*6e90*/  HFMA2 R12, -RZ, RZ, 0, 5.9604644775390625e-08 ;  /* 0x00000001ff0c7431 */ /* 0x000fe400000001ff */
[----:B------:R-:W-:Y:S02]  /*6ea0*/  IMAD.MOV.U32 R8, RZ, RZ, 0x192 ;  /* 0x00000192ff087424 */ /* 0x000fe400078e00ff */
[----:B------:R-:W-:Y:S01]  /*6eb0*/  IMAD.MOV.U32 R13, RZ, RZ, RZ ;  /* 0x000000ffff0d7224 */ /* 0x000fe200078e00ff */
[----:B------:R-:W5:Y:S01]  /*6ec0*/  LDCU.64 UR6, c[0x4][0x78] ;  /* 0x01000f00ff0677ac */ /* 0x000f620008000a00 */
[----:B------:R-:W1:Y:S01]  /*6ed0*/  LDC.64 R2, c[0x4][R3] ;  /* 0x0100000003027b82 */ /* 0x000e620000000a00 */
[----:B------:R-:W3:Y:S01]  /*6ee0*/  LDCU.64 UR4, c[0x4][0x10] ;  /* 0x01000200ff0477ac */ /* 0x000ee20008000a00 */
[----:B--2---:R-:W-:Y:S01]  /*6ef0*/  MOV R5, UR9 ;  /* 0x0000000900057c02 */ /* 0x004fe20008000f00 */
[----:B------:R-:W-:Y:S01]  /*6f00*/  IMAD.U32 R4, RZ, RZ, UR8 ;  /* 0x00000008ff047e24 */ /* 0x000fe2000f8e00ff */
[----:B-----5:R-:W-:Y:S01]  /*6f10*/  MOV R7, UR7 ;  /* 0x0000000700077c02 */ /* 0x020fe20008000f00 */
[----:B------:R-:W-:Y:S01]  /*6f20*/  IMAD.U32 R6, RZ, RZ, UR6 ;  /* 0x00000006ff067e24 */ /* 0x000fe2000f8e00ff */
[----:B---3--:R-:W-:Y:S01]  /*6f30*/  MOV R11, UR5 ;  /* 0x00000005000b7c02 */ /* 0x008fe20008000f00 */
[----:B------:R-:W-:Y:S02]  /*6f40*/  IMAD.U32 R10, RZ, RZ, UR4 ;  /* 0x00000004ff0a7e24 */ /* 0x000fe4000f8e00ff */
[----:B------:R-:W-:Y:S07]  /*6f50*/  LEPC R20, `(.L_x_120) ;  /* 0x000000001014794e */ /* 0x000fee0000000000 */
[----:B-1--4-:R-:W-:Y:S05]  /*6f60*/  CALL.ABS.NOINC R2 ;  /* 0x0000000002007343 */ /* 0x012fea0003c00000 */
.L_x_120:
[----:B------:R-:W-:Y:S01]  /*6f70*/  ISETP.NE.AND P0, PT, R109, RZ, PT ;  /* 0x000000ff6d00720c */ /* 0x000fe20003f05270 */
[----:B------:R-:W-:Y:S05]  /*6f80*/  WARPSYNC.ALL ;  /* 0x0000000000007948 */ /* 0x000fea0003800000 */
[----:B------:R-:W-:Y:S01]  /*6f90*/  R2UR UR4, R48 ;  /* 0x00000000300472ca */ /* 0x000fe200000e0000 */
[----:B------:R-:W-:Y:S01]  /*6fa0*/  BSSY.RECONVERGENT B0, `(.L_x_121) ;  /* 0x000009f000007945 */ /* 0x000fe20003800200 */
[-C--:B---3--:R-:W-:Y:S02]  /*6fb0*/  F2FP.F16.E5M2.UNPACK_B R51, R80.reuse ;  /* 0x00000050ff33723e */ /* 0x088fe400020004ff */
[----:B------:R-:W-:Y:S02]  /*6fc0*/  F2FP.F16.E5M2.UNPACK_B R80, R80.H1 ;  /* 0x00000050ff50723e */ /* 0x000fe400030004ff */
[-C--:B------:R-:W-:Y:S01]  /*6fd0*/  F2FP.F16.E5M2.UNPACK_B R55, R81.reuse ;  /* 0x00000051ff37723e */ /* 0x080fe200020004ff */
[--C-:B------:R-:W-:Y:S01]  /*6fe0*/  HADD2.F32 R50, -RZ, R51.reuse.H0_H0 ;  /* 0x20000033ff327230 */ /* 0x100fe20000004100 */
[----:B------:R-:W-:Y:S01]  /*6ff0*/  F2FP.F16.E5M2.UNPACK_B R81, R81.H1 ;  /* 0x00000051ff51723e */ /* 0x000fe200030004ff */
[----:B------:R-:W-:Y:S01]  /*7000*/  HADD2.F32 R52, -RZ, R51.H1_H1 ;  /* 0x30000033ff347230 */ /* 0x000fe20000004100 */
[-C--:B------:R-:W-:Y:S01]  /*7010*/  F2FP.F16.E5M2.UNPACK_B R59, R82.reuse ;  /* 0x00000052ff3b723e */ /* 0x080fe200020004ff */
[--C-:B------:R-:W-:Y:S01]  /*7020*/  HADD2.F32 R51, -RZ, R80.reuse.H0_H0 ;  /* 0x20000050ff337230 */ /* 0x100fe20000004100 */
[----:B------:R-:W-:Y:S01]  /*7030*/  F2FP.F16.E5M2.UNPACK_B R82, R82.H1 ;  /* 0x00000052ff52723e */ /* 0x000fe200030004ff */
[----:B------:R-:W2:Y:S01]  /*7040*/  LDTM.x32 R4, tmem[UR4+0x20] ;  /* 0x00002004000479ee */ /* 0x000ea200082c0000 */
[----:B------:R-:W-:Y:S01]  /*7050*/  NOP ;  /* 0x0000000000007918 */ /* 0x000fe20000000000 */
[----:B------:R-:W-:Y:S01]  /*7060*/  IADD3 R111, PT, PT, R111, 0xc0, RZ ;  /* 0x000000c06f6f7810 */ /* 0x000fe20007ffe0ff */
[--C-:B------:R-:W-:Y:S01]  /*7070*/  HADD2.F32 R53, -RZ, R55.reuse.H0_H0 ;  /* 0x20000037ff357230 */ /* 0x100fe20000004100 */
[----:B------:R-:W-:Y:S01]  /*7080*/  F2FP.F16.E5M2.UNPACK_B R63, R83 ;  /* 0x00000053ff3f723e */ /* 0x000fe200020004ff */
[----:B------:R-:W-:Y:S01]  /*7090*/  HADD2.F32 R56, -RZ, R55.H1_H1 ;  /* 0x30000037ff387230 */ /* 0x000fe20000004100 */
[----:B------:R-:W-:Y:S01]  /*70a0*/  LOP3.LUT R111, R111, 0xfefffff8, RZ, 0xc0, !PT ;  /* 0xfefffff86f6f7812 */ /* 0x000fe200078ec0ff */
[--C-:B------:R-:W-:Y:S01]  /*70b0*/  HADD2.F32 R57, -RZ, R59.reuse.H0_H0 ;  /* 0x2000003bff397230 */ /* 0x100fe20000004100 */
[----:B----4-:R-:W-:Y:S01]  /*70c0*/  F2FP.F16.E5M2.UNPACK_B R67, R84 ;  /* 0x00000054ff43723e */ /* 0x010fe200020004ff */
[----:B------:R-:W-:Y:S01]  /*70d0*/  HADD2.F32 R60, -RZ, R59.H1_H1 ;  /* 0x3000003bff3c7230 */ /* 0x000fe20000004100 */
[----:B--2---:R2:W-:Y:S01]  /*70e0*/  SYNCS.ARRIVE.TRANS64.RED.A1T0 RZ, [R111+URZ], RZ ;  /* 0x000000ff6fff79a7 */ /* 0x0045e200081004ff */
[--C-:B------:R-:W-:Y:S01]  /*70f0*/  HADD2.F32 R61, -RZ, R63.reuse.H0_H0 ;  /* 0x2000003fff3d7230 */ /* 0x100fe20000004100 */
[----:B------:R-:W-:Y:S01]  /*7100*/  F2FP.F16.E5M2.UNPACK_B R71, R85 ;  /* 0x00000055ff47723e */ /* 0x000fe200020004ff */
[----:B------:R-:W-:Y:S01]  /*7110*/  HADD2.F32 R64, -RZ, R63.H1_H1 ;  /* 0x3000003fff407230 */ /* 0x000fe20000004100 */
[----:B------:R-:W-:Y:S01]  /*7120*/  F2FP.F16.E5M2.UNPACK_B R75, R86 ;  /* 0x00000056ff4b723e */ /* 0x000fe200020004ff */
[--C-:B------:R-:W-:Y:S01]  /*7130*/  HADD2.F32 R65, -RZ, R67.reuse.H0_H0 ;  /* 0x20000043ff417230 */ /* 0x100fe20000004100 */
[----:B------:R-:W-:Y:S01]  /*7140*/  F2FP.F16.E5M2.UNPACK_B R79, R87 ;  /* 0x00000057ff4f723e */ /* 0x000fe200020004ff */
[----:B------:R-:W-:Y:S01]  /*7150*/  HADD2.F32 R68, -RZ, R67.H1_H1 ;  /* 0x30000043ff447230 */ /* 0x000fe20000004100 */
[----:B------:R-:W-:Y:S01]  /*7160*/  F2FP.F16.E5M2.UNPACK_B R83, R83.H1 ;  /* 0x00000053ff53723e */ /* 0x000fe200030004ff */
[--C-:B------:R-:W-:Y:S01]  /*7170*/  HADD2.F32 R69, -RZ, R71.reuse.H0_H0 ;  /* 0x20000047ff457230 */ /* 0x100fe20000004100 */
[----:B------:R-:W-:Y:S01]  /*7180*/  F2FP.F16.E5M2.UNPACK_B R84, R84.H1 ;  /* 0x00000054ff54723e */ /* 0x000fe200030004ff */
[----:B------:R-:W-:Y:S01]  /*7190*/  HADD2.F32 R71, -RZ, R71.H1_H1 ;  /* 0x30000047ff477230 */ /* 0x000fe20000004100 */
[----:B------:R-:W-:Y:S01]  /*71a0*/  F2FP.F16.E5M2.UNPACK_B R85, R85.H1 ;  /* 0x00000055ff55723e */ /* 0x000fe200030004ff */
[--C-:B------:R-:W-:Y:S02]  /*71b0*/  HADD2.F32 R73, -RZ, R75.reuse.H0_H0 ;  /* 0x2000004bff497230 */ /* 0x100fe40000004100 */
[C---:B------:R-:W-:Y:S01]  /*71c0*/  FMUL R4, R46.reuse, R4 ;  /* 0x000000042e047220 */ /* 0x040fe20000400000 */
        /* <DEDUP_REMOVED lines=16> */
[--C-:B------:R-:W-:Y:S02]  /*72d0*/  HADD2.F32 R77, -RZ, R79.reuse.H0_H0 ;  /* 0x2000004fff4d7230 */ /* 0x100fe40000004100 */
[C---:B------:R-:W-:Y:S01]  /*72e0*/  FMUL R28, R46.reuse, R32 ;  /* 0x000000202e1c7220 */ /* 0x040fe20000400000 */
[C---:B------:R-:W-:Y:S01]  /*72f0*/  FMUL R29, R46.reuse, R33 ;  /* 0x000000212e1d7220 */ /* 0x040fe20000400000 */
[----:B------:R-:W-:Y:S02]  /*7300*/  HADD2.F32 R54, -RZ, R80.H1_H1 ;  /* 0x30000050ff367230 */ /* 0x000fe40000004100 */
[C---:B------:R-:W-:Y:S01]  /*7310*/  FMUL R6, R46.reuse, R6 ;  /* 0x000000062e067220 */ /* 0x040fe20000400000 */
[----:B------:R-:W-:Y:S02]  /*7320*/  HADD2.F32 R80, -RZ, R79.H1_H1 ;  /* 0x3000004fff507230 */ /* 0x000fe40000004100 */
[C---:B------:R-:W-:Y:S01]  /*7330*/  FMUL R7, R46.reuse, R7 ;  /* 0x000000072e077220 */ /* 0x040fe20000400000 */
[--C-:B------:R-:W-:Y:S02]  /*7340*/  HADD2.F32 R55, -RZ, R81.reuse.H0_H0 ;  /* 0x20000051ff377230 */ /* 0x100fe40000004100 */
[C---:B------:R-:W-:Y:S01]  /*7350*/  FFMA R6, R49.reuse, R51, R6 ;  /* 0x0000003331067223 */ /* 0x040fe20000000006 */
[----:B------:R-:W-:Y:S02]  /*7360*/  HADD2.F32 R58, -RZ, R81.H1_H1 ;  /* 0x30000051ff3a7230 */ /* 0x000fe40000004100 */
[C---:B------:R-:W-:Y:S01]  /*7370*/  FFMA R7, R49.reuse, R54, R7 ;  /* 0x0000003631077223 */ /* 0x040fe20000000007 */
[C---:B------:R-:W-:Y:S01]  /*7380*/  FFMA R8, R49.reuse, R53, R8 ;  /* 0x0000003531087223 */ /* 0x040fe20000000008 */
[----:B------:R-:W-:Y:S01]  /*7390*/  FFMA R9, R49, R56, R9 ;  /* 0x0000003831097223 */ /* 0x000fe20000000009 */
[C---:B------:R-:W-:Y:S01]  /*73a0*/  FMUL R10, R46.reuse, R10 ;  /* 0x0000000a2e0a7220 */ /* 0x040fe20000400000 */
[C---:B------:R-:W-:Y:S01]  /*73b0*/  FMUL R11, R46.reuse, R11 ;  /* 0x0000000b2e0b7220 */ /* 0x040fe20000400000 */
[--C-:B------:R-:W-:Y:S01]  /*73c0*/  HADD2.F32 R59, -RZ, R82.reuse.H0_H0 ;  /* 0x20000052ff3b7230 */ /* 0x100fe20000004100 */
[----:B-1----:R-:W-:Y:S01]  /*73d0*/  F2FP.SATFINITE.E5M2.F32.PACK_AB_MERGE_C R116, R7, R6, RZ ;  /* 0x000000060774723e */ /* 0x002fe200048060ff */
[C---:B------:R-:W-:Y:S01]  /*73e0*/  FFMA R10, R49.reuse, R55, R10 ;  /* 0x00000037310a7223 */ /* 0x040fe2000000000a */
[C---:B------:R-:W-:Y:S01]  /*73f0*/  FFMA R11, R49.reuse, R58, R11 ;  /* 0x0000003a310b7223 */ /* 0x040fe2000000000b */
[C---:B------:R-:W-:Y:S01]  /*7400*/  FFMA R12, R49.reuse, R57, R12 ;  /* 0x00000039310c7223 */ /* 0x040fe2000000000c */
[----:B------:R-:W-:Y:S01]  /*7410*/  F2FP.F16.E5M2.UNPACK_B R86, R86.H1 ;  /* 0x00000056ff56723e */ /* 0x000fe200030004ff */
[----:B------:R-:W-:Y:S01]  /*7420*/  FFMA R13, R49, R60, R13 ;  /* 0x0000003c310d7223 */ /* 0x000fe2000000000d */
[----:B------:R-:W-:Y:S01]  /*7430*/  F2FP.SATFINITE.E5M2.F32.PACK_AB_MERGE_C R116, R5, R4, R116 ;  /* 0x000000040574723e */ /* 0x000fe20004806074 */
[----:B------:R-:W-:Y:S01]  /*7440*/  HADD2.F32 R62, -RZ, R82.H1_H1 ;  /* 0x30000052ff3e7230 */ /* 0x000fe20000004100 */
[----:B------:R-:W-:Y:S01]  /*7450*/  F2FP.SATFINITE.E5M2.F32.PACK_AB_MERGE_C R117, R11, R10, RZ ;  /* 0x0000000a0b75723e */ /* 0x000fe200048060ff */
[C---:B------:R-:W-:Y:S01]  /*7460*/  FMUL R14, R46.reuse, R14 ;  /* 0x0000000e2e0e7220 */ /* 0x040fe20000400000 */
[C---:B------:R-:W-:Y:S01]  /*7470*/  FMUL R15, R46.reuse, R15 ;  /* 0x0000000f2e0f7220 */ /* 0x040fe20000400000 */
[--C-:B------:R-:W-:Y:S01]  /*7480*/  HADD2.F32 R63, -RZ, R83.reuse.H0_H0 ;  /* 0x20000053ff3f7230 */ /* 0x100fe20000004100 */
[----:B------:R-:W-:Y:S01]  /*7490*/  F2FP.SATFINITE.E5M2.F32.PACK_AB_MERGE_C R117, R9, R8, R117 ;  /* 0x000000080975723e */ /* 0x000fe20004806075 */
[C---:B------:R-:W-:Y:S01]  /*74a0*/  FFMA R14, R49.reuse, R59, R14 ;  /* 0x0000003b310e7223 */ /* 0x040fe2000000000e */
[C---:B------:R-:W-:Y:S01]  /*74b0*/  FFMA R15, R49.reuse, R62, R15 ;  /* 0x0000003e310f7223 */ /* 0x040fe2000000000f */
[C---:B------:R-:W-:Y:S01]  /*74c0*/  FFMA R16, R49.reuse, R61, R16 ;  /* 0x0000003d31107223 */ /* 0x040fe20000000010 */
[C---:B------:R-:W-:Y:S01]  /*74d0*/  FFMA R17, R49.reuse, R64, R17 ;  /* 0x0000004031117223 */ /* 0x040fe20000000011 */
[----:B------:R-:W-:Y:S02]  /*74e0*/  HADD2.F32 R66, -RZ, R83.H1_H1 ;  /* 0x30000053ff427230 */ /* 0x000fe40000004100 */
[C---:B------:R-:W-:Y:S01]  /*74f0*/  FMUL R18, R46.reuse, R18 ;  /* 0x000000122e127220 */ /* 0x040fe20000400000 */
[C---:B------:R-:W-:Y:S01]  /*7500*/  FMUL R19, R46.reuse, R19 ;  /* 0x000000132e137220 */ /* 0x040fe20000400000 */
[--C-:B------:R-:W-:Y:S02]  /*7510*/  HADD2.F32 R67, -RZ, R84.reuse.H0_H0 ;  /* 0x20000054ff437230 */ /* 0x100fe40000004100 */
[C---:B------:R-:W-:Y:S01]  /*7520*/  FMUL R22, R46.reuse, R22 ;  /* 0x000000162e167220 */ /* 0x040fe20000400000 */
[C---:B------:R-:W-:Y:S01]  /*7530*/  FFMA R18, R49.reuse, R63, R18 ;  /* 0x0000003f31127223 */ /* 0x040fe20000000012 */
[----:B------:R-:W-:Y:S02]  /*7540*/  HADD2.F32 R70, -RZ, R84.H1_H1 ;  /* 0x30000054ff467230 */ /* 0x000fe40000004100 */
        /* <DEDUP_REMOVED lines=11> */
[----:B------:R-:W-:Y:S01]  /*7600*/  F2FP.F16.E5M2.UNPACK_B R87, R87.H1 ;  /* 0x00000057ff57723e */ /* 0x000fe200030004ff */
        /* <DEDUP_REMOVED lines=16> */
[----:B------:R-:W-:Y:S01]  /*7710*/  FFMA R28, R49, R77, R28 ;  /* 0x0000004d311c7223 */ /* 0x000fe2000000001c */
[----:B------:R-:W-:Y:S01]  /*7720*/  F2FP.SATFINITE.E5M2.F32.PACK_AB_MERGE_C R119, R19, R18, RZ ;  /* 0x000000121377723e */ /* 0x000fe200048060ff */
        /* <DEDUP_REMOVED lines=14> */
[----:B--2---:R-:W-:Y:S03]  /*7810*/  IADD3 R111, PT, PT, R44, 0x1, RZ ;  /* 0x000000012c6f7810 */ /* 0x004fe60007ffe0ff */
        /* <DEDUP_REMOVED lines=9> */
[----:B------:R-:W-:Y:S02]  /*78b0*/  UIADD3 UR12, UP0, UPT, UR52, 0x680, URZ ;  /* 0x00000680340c7890 */ /* 0x000fe4000ff1e0ff */
[----:B------:R-:W-:Y:S02]  /*78c0*/  UIADD3 UR9, UPT, UPT, UR41, 0x20, URZ ;  /* 0x0000002029097890 */ /* 0x000fe4000fffe0ff */
[----:B------:R-:W-:Y:S02]  /*78d0*/  UIADD3 UR8, UPT, UPT, UR49, 0x3200, URZ ;  /* 0x0000320031087890 */ /* 0x000fe4000fffe0ff */
[----:B------:R-:W-:Y:S01]  /*78e0*/  UIADD3.X UR13, UPT, UPT, URZ, UR53, URZ, UP0, !UPT ;  /* 0x00000035ff0d7290 */ /* 0x000fe200087fe4ff */
[----:B------:R-:W-:Y:S01]  /*78f0*/  UMOV UR10, UR42 ;  /* 0x0000002a000a7c82 */ /* 0x000fe20008000000 */
[----:B------:R-:W-:Y:S01]  /*7900*/  UMOV UR11, UR36 ;  /* 0x00000024000b7c82 */ /* 0x000fe20008000000 */
[----:B------:R-:W-:Y:S02]  /*7910*/  UIADD3 UR5, UPT, UPT, UR41, 0x60, URZ ;  /* 0x0000006029057890 */ /* 0x000fe4000fffe0ff */
[----:B------:R-:W-:Y:S01]  /*7920*/  UIADD3 UR4, UPT, UPT, UR49, 0x3a00, URZ ;  /* 0x00003a0031047890 */ /* 0x000fe2000fffe0ff */
[----:B------:R-:W-:Y:S03]  /*7930*/  UMOV UR6, UR42 ;  /* 0x0000002a00067c82 */ /* 0x000fe60008000000 */
[----:B------:R2:W-:Y:S01]  /*7940*/  UTMASTG.3D [UR8], [UR12] ;  /* 0x000000080c0073b5 */ /* 0x0005e20008010000 */
[----:B------:R-:W-:Y:S04]  /*7950*/  UMOV UR7, UR36 ;  /* 0x0000002400077c82 */ /* 0x000fe80008000000 */
[----:B------:R2:W-:Y:S01]  /*7960*/  UTMASTG.3D [UR4], [UR12] ;  /* 0x000000040c0073b5 */ /* 0x0005e20008010000 */
[----:B------:R0:W-:Y:S01]  /*7970*/  UTMACMDFLUSH ;  /* 0x00000000000079b7 */ /* 0x0001e20000000000 */
[----:B--2---:R-:W-:Y:S04]  /*7980*/  DEPBAR.LE SB0, 0x1 ;  /* 0x000080400000791a */ /* 0x004fe80000000000 */
.L_x_122:
[----:B------:R-:W-:Y:S05]  /*7990*/  BSYNC.RECONVERGENT B0 ;  /* 0x0000000000007941 */ /* 0x000fea0003800200 */
.L_x_121:
[----:B------:R-:W-:Y:S01]  /*79a0*/  BAR.SYNC.DEFER_BLOCKING 0x1, 0x80 ;  /* 0x0042000000007b1d */ /* 0x000fe20000010000 */
[----:B------:R-:W-:Y:S01]  /*79b0*/  ISETP.NE.AND P2, PT, R110, RZ, PT ;  /* 0x000000ff6e00720c */ /* 0x000fe20003f45270 */
[----:B------:R-:W-:Y:S01]  /*79c0*/  IMAD.IADD R20, R43, 0x1, R94 ;  /* 0x000000012b147824 */ /* 0x000fe200078e025e */
[----:B------:R-:W-:Y:S01]  /*79d0*/  ISETP.NE.AND P0, PT, R112, 0x2, PT ;  /* 0x000000027000780c */ /* 0x000fe20003f05270 */
[----:B------:R-:W-:Y:S01]  /*79e0*/  IMAD.IADD R21, R45, 0x1, R96 ;  /* 0x000000012d157824 */ /* 0x000fe200078e0260 */
[----:B------:R-:W-:Y:S02]  /*79f0*/  ISETP.NE.AND P1, PT, R111, 0x4, PT ;  /* 0x000000046f00780c */ /* 0x000fe40003f25270 */
[----:B------:R-:W-:Y:S02]  /*7a00*/  SEL R3, RZ, 0x1, P0 ;  /* 0x00000001ff037807 */ /* 0x000fe40000000000 */
[----:B------:R-:W-:Y:S02]  /*7a10*/  SEL R0, RZ, 0x1, P1 ;  /* 0x00000001ff007807 */ /* 0x000fe40000800000 */
[----:B------:R-:W-:Y:S02]  /*7a20*/  LOP3.LUT R106, R106, R3, RZ, 0x3c, !PT ;  /* 0x000000036a6a7212 */ /* 0x000fe400078e3cff */
[----:B------:R-:W-:Y:S02]  /*7a30*/  LOP3.LUT R107, R107, R0, RZ, 0x3c, !PT ;  /* 0x000000006b6b7212 */ /* 0x000fe400078e3cff */
[----:B------:R-:W-:Y:S02]  /*7a40*/  @P2 R2UR UR36, R103 ;  /* 0x00000000672422ca */ /* 0x000fe400000e0000 */
[----:B------:R-:W-:Y:S02]  /*7a50*/  SEL R112, R112, RZ, P0 ;  /* 0x000000ff70707207 */ /* 0x000fe40000000000 */
[----:B------:R-:W-:Y:S01]  /*7a60*/  SEL R44, R111, RZ, P1 ;  /* 0x000000ff6f2c7207 */ /* 0x000fe20000800000 */
[----:B------:R-:W-:Y:S10]  /*7a70*/  @P2 BRA `(.L_x_123) ;  /* 0xffffffd400dc2947 */ /* 0x000ff4000383ffff */
[----:B------:R-:W-:Y:S05]  /*7a80*/  EXIT ;  /* 0x000000000000794d */ /* 0x000fea0003800000 */
.L_x_24:
[----:B--2---:R2:W4:Y:S02]  /*7a90*/  SYNCS.PHASECHK.TRANS64.TRYWAIT P0, [R3+URZ+0xf0], R2 ;  /* 0x0000f002030075a7 */ /* 0x00452400080011ff */
[----:B----4-:R-:W-:Y:S05]  /*7aa0*/  @!P0 NANOSLEEP.SYNCS 0x989680 ;  /* 0x009896800000895d */ /* 0x010fea0003900000 */
[----:B------:R-:W4:Y:S02]  /*7ab0*/  @!P0 SYNCS.PHASECHK.TRANS64 P0, [R3+URZ+0xf0], R2 ;  /* 0x0000f002030085a7 */ /* 0x000f2400080010ff */
[----:B----4-:R-:W-:Y:S05]  /*7ac0*/  @!P0 BRA `(.L_x_24) ;  /* 0xfffffffc00f08947 */ /* 0x010fea000383ffff */
[----:B------:R-:W-:Y:S05]  /*7ad0*/  BRA `(.L_x_124) ;  /* 0xffffff9c00447947 */ /* 0x000fea000383ffff */
.L_x_27:
[----:B-1----:R-:W-:-:S07]  /*7ae0*/  MOV R2, UR33 ;  /* 0x0000002100027c02 */ /* 0x002fce0008000f00 */
.L_x_125:
[----:B-1----:R1:W2:Y:S02]  /*7af0*/  SYNCS.PHASECHK.TRANS64.TRYWAIT P0, [R2+URZ+0x28], R5 ;  /* 0x00002805020075a7 */ /* 0x0022a400080011ff */
[----:B--2---:R-:W-:Y:S05]  /*7b00*/  @!P0 NANOSLEEP.SYNCS 0x989680 ;  /* 0x009896800000895d */ /* 0x004fea0003900000 */
[----:B------:R-:W2:Y:S02]  /*7b10*/  @!P0 SYNCS.PHASECHK.TRANS64 P0, [R2+URZ+0x28], R5 ;  /* 0x00002805020085a7 */ /* 0x000ea400080010ff */
[----:B--2---:R-:W-:Y:S05]  /*7b20*/  @!P0 BRA `(.L_x_125) ;  /* 0xfffffffc00f08947 */ /* 0x004fea000383ffff */
[----:B------:R-:W-:Y:S05]  /*7b30*/  BRA `(.L_x_26) ;  /* 0xffffff9c00a87947 */ /* 0x000fea000383ffff */
.L_x_34:
[----:B-1----:R-:W-:-:S07]  /*7b40*/  MOV R2, UR17 ;  /* 0x0000001100027c02 */ /* 0x002fce0008000f00 */
.L_x_126:
[----:B-1----:R1:W2:Y:S02]  /*7b50*/  SYNCS.PHASECHK.TRANS64.TRYWAIT P0, [R2+URZ+0x28], R5 ;  /* 0x00002805020075a7 */ /* 0x0022a400080011ff */
[----:B--2---:R-:W-:Y:S05]  /*7b60*/  @!P0 NANOSLEEP.SYNCS 0x989680 ;  /* 0x009896800000895d */ /* 0x004fea0003900000 */
[----:B------:R-:W2:Y:S02]  /*7b70*/  @!P0 SYNCS.PHASECHK.TRANS64 P0, [R2+URZ+0x28], R5 ;  /* 0x00002805020085a7 */ /* 0x000ea400080010ff */
[----:B--2---:R-:W-:Y:S05]  /*7b80*/  @!P0 BRA `(.L_x_126) ;  /* 0xfffffffc00f08947 */ /* 0x004fea000383ffff */
[----:B------:R-:W-:Y:S05]  /*7b90*/  BRA `(.L_x_33) ;  /* 0xffffffa000607947 */ /* 0x000fea000383ffff */
.L_x_39:
[----:B-1----:R1:W2:Y:S02]  /*7ba0*/  SYNCS.PHASECHK.TRANS64.TRYWAIT P0, [R2+URZ+0x80], R3 ;  /* 0x00008003020075a7 */ /* 0x0022a400080011ff */
[----:B--2---:R-:W-:Y:S05]  /*7bb0*/  @!P0 NANOSLEEP.SYNCS 0x989680 ;  /* 0x009896800000895d */ /* 0x004fea0003900000 */
[----:B------:R-:W2:Y:S02]  /*7bc0*/  @!P0 SYNCS.PHASECHK.TRANS64 P0, [R2+URZ+0x80], R3 ;  /* 0x00008003020085a7 */ /* 0x000ea400080010ff */
[----:B--2---:R-:W-:Y:S05]  /*7bd0*/  @!P0 BRA `(.L_x_39) ;  /* 0xfffffffc00f08947 */ /* 0x004fea000383ffff */
[----:B------:R-:W-:Y:S05]  /*7be0*/  BRA `(.L_x_127) ;  /* 0xffffffa400007947 */ /* 0x000fea000383ffff */
.L_x_43:
[----:B---3--:R-:W-:-:S07]  /*7bf0*/  MOV R0, UR4 ;  /* 0x0000000400007c02 */ /* 0x008fce0008000f00 */
.L_x_128:
[----:B-1----:R1:W2:Y:S02]  /*7c00*/  SYNCS.PHASECHK.TRANS64.TRYWAIT P0, [R0+URZ], R3 ;  /* 0x00000003000075a7 */ /* 0x0022a400080011ff */
[----:B--2---:R-:W-:Y:S05]  /*7c10*/  @!P0 NANOSLEEP.SYNCS 0x989680 ;  /* 0x009896800000895d */ /* 0x004fea0003900000 */
[----:B------:R-:W2:Y:S02]  /*7c20*/  @!P0 SYNCS.PHASECHK.TRANS64 P0, [R0+URZ], R3 ;  /* 0x00000003000085a7 */ /* 0x000ea400080010ff */
[----:B--2---:R-:W-:Y:S05]  /*7c30*/  @!P0 BRA `(.L_x_128) ;  /* 0xfffffffc00f08947 */ /* 0x004fea000383ffff */
[----:B------:R-:W-:Y:S05]  /*7c40*/  BRA `(.L_x_129) ;  /* 0xffffffa800707947 */ /* 0x000fea000383ffff */
.L_x_44:
[----:B---3--:R-:W-:-:S07]  /*7c50*/  MOV R0, UR4 ;  /* 0x0000000400007c02 */ /* 0x008fce0008000f00 */
.L_x_130:
[----:B-1----:R1:W2:Y:S02]  /*7c60*/  SYNCS.PHASECHK.TRANS64.TRYWAIT P0, [R0+URZ], R3 ;  /* 0x00000003000075a7 */ /* 0x0022a400080011ff */
[----:B--2---:R-:W-:Y:S05]  /*7c70*/  @!P0 NANOSLEEP.SYNCS 0x989680 ;  /* 0x009896800000895d */ /* 0x004fea0003900000 */
[----:B------:R-:W2:Y:S02]  /*7c80*/  @!P0 SYNCS.PHASECHK.TRANS64 P0, [R0+URZ], R3 ;  /* 0x00000003000085a7 */ /* 0x000ea400080010ff */
[----:B--2---:R-:W-:Y:S05]  /*7c90*/  @!P0 BRA `(.L_x_130) ;  /* 0xfffffffc00f08947 */ /* 0x004fea000383ffff */
[----:B------:R-:W-:Y:S05]  /*7ca0*/  BRA `(.L_x_131) ;  /* 0xffffffa8007c7947 */ /* 0x000fea000383ffff */
.L_x_45:
[----:B---3--:R-:W-:-:S07]  /*7cb0*/  MOV R0, UR4 ;  /* 0x0000000400007c02 */ /* 0x008fce0008000f00 */
.L_x_132:
[----:B-1----:R1:W2:Y:S02]  /*7cc0*/  SYNCS.PHASECHK.TRANS64.TRYWAIT P0, [R0+URZ], R3 ;  /* 0x00000003000075a7 */ /* 0x0022a400080011ff */
[----:B--2---:R-:W-:Y:S05]  /*7cd0*/  @!P0 NANOSLEEP.SYNCS 0x989680 ;  /* 0x009896800000895d */ /* 0x004fea0003900000 */
[----:B------:R-:W2:Y:S02]  /*7ce0*/  @!P0 SYNCS.PHASECHK.TRANS64 P0, [R0+URZ], R3 ;  /* 0x00000003000085a7 */ /* 0x000ea400080010ff */
[----:B--2---:R-:W-:Y:S05]  /*7cf0*/  @!P0 BRA `(.L_x_132) ;  /* 0xfffffffc00f08947 */ /* 0x004fea000383ffff */
[----:B------:R-:W-:Y:S05]  /*7d00*/  BRA `(.L_x_133) ;  /* 0xffffffa800887947 */ /* 0x000fea000383ffff */
.L_x_46:
[----:B---3--:R-:W-:-:S07]  /*7d10*/  MOV R0, UR4 ;  /* 0x0000000400007c02 */ /* 0x008fce0008000f00 */
.L_x_134:
[----:B-1----:R1:W2:Y:S02]  /*7d20*/  SYNCS.PHASECHK.TRANS64.TRYWAIT P0, [R0+URZ], R3 ;  /* 0x00000003000075a7 */ /* 0x0022a400080011ff */
[----:B--2---:R-:W-:Y:S05]  /*7d30*/  @!P0 NANOSLEEP.SYNCS 0x989680 ;  /* 0x009896800000895d */ /* 0x004fea0003900000 */
[----:B------:R-:W2:Y:S02]  /*7d40*/  @!P0 SYNCS.PHASECHK.TRANS64 P0, [R0+URZ], R3 ;  /* 0x00000003000085a7 */ /* 0x000ea400080010ff */
[----:B--2---:R-:W-:Y:S05]  /*7d50*/  @!P0 BRA `(.L_x_134) ;  /* 0xfffffffc00f08947 */ /* 0x004fea000383ffff */
[----:B------:R-:W-:Y:S05]  /*7d60*/  BRA `(.L_x_135) ;  /* 0xffffffa800947947 */ /* 0x000fea000383ffff */
.L_x_49:
[----:B-1----:R1:W2:Y:S02]  /*7d70*/  SYNCS.PHASECHK.TRANS64.TRYWAIT P0, [R0+URZ+0xe0], R5 ;  /* 0x0000e005000075a7 */ /* 0x0022a400080011ff */
[----:B--2---:R-:W-:Y:S05]  /*7d80*/  @!P0 NANOSLEEP.SYNCS 0x989680 ;  /* 0x009896800000895d */ /* 0x004fea0003900000 */
[----:B------:R-:W2:Y:S02]  /*7d90*/  @!P0 SYNCS.PHASECHK.TRANS64 P0, [R0+URZ+0xe0], R5 ;  /* 0x0000e005000085a7 */ /* 0x000ea400080010ff */
[----:B--2---:R-:W-:Y:S05]  /*7da0*/  @!P0 BRA `(.L_x_49) ;  /* 0xfffffffc00f08947 */ /* 0x004fea000383ffff */
[----:B------:R-:W-:Y:S05]  /*7db0*/  BRA `(.L_x_136) ;  /* 0xffffffa800f47947 */ /* 0x000fea000383ffff */
.L_x_50:
[----:B------:R-:W-:-:S07]  /*7dc0*/  MOV R0, UR5 ;  /* 0x0000000500007c02 */ /* 0x000fce0008000f00 */
.L_x_137:
[----:B-1----:R1:W2:Y:S02]  /*7dd0*/  SYNCS.PHASECHK.TRANS64.TRYWAIT P0, [R0+URZ+0x90], R7 ;  /* 0x00009007000075a7 */ /* 0x0022a400080011ff */
[----:B--2---:R-:W-:Y:S05]  /*7de0*/  @!P0 NANOSLEEP.SYNCS 0x989680 ;  /* 0x009896800000895d */ /* 0x004fea0003900000 */
[----:B------:R-:W2:Y:S02]  /*7df0*/  @!P0 SYNCS.PHASECHK.TRANS64 P0, [R0+URZ+0x90], R7 ;  /* 0x00009007000085a7 */ /* 0x000ea400080010ff */
[----:B--2---:R-:W-:Y:S05]  /*7e00*/  @!P0 BRA `(.L_x_137) ;  /* 0xfffffffc00f08947 */ /* 0x004fea000383ffff */
[----:B------:R-:W-:Y:S05]  /*7e10*/  BRA `(.L_x_138) ;  /* 0xffffffac00047947 */ /* 0x000fea000383ffff */
.L_x_51:
[----:B-1----:R1:W2:Y:S02]  /*7e20*/  SYNCS.PHASECHK.TRANS64.TRYWAIT P1, [R0+URZ+0x80], R5 ;  /* 0x00008005000075a7 */ /* 0x0022a400080211ff */
[----:B--2---:R-:W-:Y:S05]  /*7e30*/  @!P1 NANOSLEEP.SYNCS 0x989680 ;  /* 0x009896800000995d */ /* 0x004fea0003900000 */
[----:B------:R-:W2:Y:S02]  /*7e40*/  @!P1 SYNCS.PHASECHK.TRANS64 P1, [R0+URZ+0x80], R5 ;  /* 0x00008005000095a7 */ /* 0x000ea400080210ff */
[----:B--2---:R-:W-:Y:S05]  /*7e50*/  @!P1 BRA `(.L_x_51) ;  /* 0xfffffffc00f09947 */ /* 0x004fea000383ffff */
[----:B------:R-:W-:Y:S05]  /*7e60*/  BRA `(.L_x_139) ;  /* 0xffffffac00347947 */ /* 0x000fea000383ffff */
.L_x_54:
[----:B------:R-:W-:-:S07]  /*7e70*/  MOV R0, UR5 ;  /* 0x0000000500007c02 */ /* 0x000fce0008000f00 */
.L_x_140:
[----:B-1----:R1:W2:Y:S02]  /*7e80*/  SYNCS.PHASECHK.TRANS64.TRYWAIT P0, [R0+URZ+0x90], R3 ;  /* 0x00009003000075a7 */ /* 0x0022a400080011ff */
[----:B--2---:R-:W-:Y:S05]  /*7e90*/  @!P0 NANOSLEEP.SYNCS 0x989680 ;  /* 0x009896800000895d */ /* 0x004fea0003900000 */
[----:B------:R-:W2:Y:S02]  /*7ea0*/  @!P0 SYNCS.PHASECHK.TRANS64 P0, [R0+URZ+0x90], R3 ;  /* 0x00009003000085a7 */ /* 0x000ea400080010ff */
[----:B--2---:R-:W-:Y:S05]  /*7eb0*/  @!P0 BRA `(.L_x_140) ;  /* 0xfffffffc00f08947 */ /* 0x004fea000383ffff */
[----:B------:R-:W-:Y:S05]  /*7ec0*/  BRA `(.L_x_53) ;  /* 0xffffffac00887947 */ /* 0x000fea000383ffff */
.L_x_63:
[----:B-1----:R-:W-:-:S04]  /*7ed0*/  MOV R4, UR6 ;  /* 0x0000000600047c02 */ /* 0x002fc80008000f00 */
[----:B------:R1:W2:Y:S03]  /*7ee0*/  SYNCS.PHASECHK.TRANS64.TRYWAIT P0, [R4+URZ+0x8], R5 ;  /* 0x00000805040075a7 */ /* 0x0002a600080011ff */
[----:B--2---:R-:W-:Y:S05]  /*7ef0*/  @!P0 NANOSLEEP.SYNCS 0x989680 ;  /* 0x009896800000895d */ /* 0x004fea0003900000 */
[----:B------:R-:W2:Y:S02]  /*7f00*/  @!P0 SYNCS.PHASECHK.TRANS64 P0, [R4+URZ+0x8], R5 ;  /* 0x00000805040085a7 */ /* 0x000ea400080010ff */
[----:B--2---:R-:W-:Y:S05]  /*7f10*/  @!P0 BRA `(.L_x_63) ;  /* 0xfffffffc00ec8947 */ /* 0x004fea000383ffff */
[----:B------:R-:W-:Y:S05]  /*7f20*/  BRA `(.L_x_62) ;  /* 0xffffffb0003c7947 */ /* 0x000fea000383ffff */
.L_x_65:
[----:B------:R-:W-:Y:S01]  /*7f30*/  BSSY B0, `(.L_x_141) ;  /* 0x0000006000007945 */ /* 0x000fe20003800000 */
[----:B------:R-:W-:-:S07]  /*7f40*/  MOV R15, 0xffffffff ;  /* 0xffffffff000f7802 */ /* 0x000fce0000000f00 */
[----:B-1---5:R-:W-:Y:S05]  /*7f50*/  WARPSYNC.COLLECTIVE R15, `(.L_x_142) ;  /* 0x000000000f0c7348 */ /* 0x022fea0003c00000 */
[----:B------:R-:W-:Y:S02]  /*7f60*/  ELECT P6, UR79, PT ;  /* 0x00000000004f782f */ /* 0x000fe400038c0000 */
[----:B------:R-:W-:Y:S01]  /*7f70*/  MOV R14, UR79 ;  /* 0x0000004f000e7c02 */ /* 0x000fe20008000f00 */
[----:B-1---5:R-:W-:Y:S10]  /*7f80*/  ENDCOLLECTIVE ;  /* 0x000000000000791b */ /* 0x022ff40003800000 */
.L_x_142:
[----:B------:R-:W-:Y:S05]  /*7f90*/  BSYNC B0 ;  /* 0x0000000000007941 */ /* 0x000fea0003800000 */
.L_x_141:
[----:B------:R-:W-:Y:S05]  /*7fa0*/  BRA `(.L_x_143) ;  /* 0xffffffb0006c7947 */ /* 0x000fea000383ffff */
.L_x_67:
[----:B-1----:R-:W-:-:S04]  /*7fb0*/  MOV R2, UR6 ;  /* 0x0000000600027c02 */ /* 0x002fc80008000f00 */
[----:B------:R1:W2:Y:S03]  /*7fc0*/  SYNCS.PHASECHK.TRANS64.TRYWAIT P0, [R2+URZ+0x8], R3 ;  /* 0x00000803020075a7 */ /* 0x0002a600080011ff */
[----:B--2---:R-:W-:Y:S05]  /*7fd0*/  @!P0 NANOSLEEP.SYNCS 0x989680 ;  /* 0x009896800000895d */ /* 0x004fea0003900000 */
[----:B------:R-:W2:Y:S02]  /*7fe0*/  @!P0 SYNCS.PHASECHK.TRANS64 P0, [R2+URZ+0x8], R3 ;  /* 0x00000803020085a7 */ /* 0x000ea400080010ff */
[----:B--2---:R-:W-:Y:S05]  /*7ff0*/  @!P0 BRA `(.L_x_67) ;  /* 0xfffffffc00ec8947 */ /* 0x004fea000383ffff */
[----:B------:R-:W-:Y:S05]  /*8000*/  BRA `(.L_x_66) ;  /* 0xffffffb000707947 */ /* 0x000fea000383ffff */
.L_x_68:
[----:B-1----:R1:W2:Y:S02]  /*8010*/  SYNCS.PHASECHK.TRANS64.TRYWAIT P0, [R0+URZ+0x80], R5 ;  /* 0x00008005000075a7 */ /* 0x0022a400080011ff */
[----:B--2---:R-:W-:Y:S05]  /*8020*/  @!P0 NANOSLEEP.SYNCS 0x989680 ;  /* 0x009896800000895d */ /* 0x004fea0003900000 */
[----:B------:R-:W2:Y:S02]  /*8030*/  @!P0 SYNCS.PHASECHK.TRANS64 P0, [R0+URZ+0x80], R5 ;  /* 0x00008005000085a7 */ /* 0x000ea400080010ff */
[----:B--2---:R-:W-:Y:S05]  /*8040*/  @!P0 BRA `(.L_x_68) ;  /* 0xfffffffc00f08947 */ /* 0x004fea000383ffff */
[----:B------:R-:W-:Y:S05]  /*8050*/  BRA `(.L_x_144) ;  /* 0xffffffb4005c7947 */ /* 0x000fea000383ffff */
.L_x_70:
[----:B------:R-:W-:-:S07]  /*8060*/  MOV R0, UR9 ;  /* 0x0000000900007c02 */ /* 0x000fce0008000f00 */
.L_x_145:
[----:B-1----:R1:W2:Y:S02]  /*8070*/  SYNCS.PHASECHK.TRANS64.TRYWAIT P0, [R0+URZ+0xc0], R5 ;  /* 0x0000c005000075a7 */ /* 0x0022a400080011ff */
[----:B--2---:R-:W-:Y:S05]  /*8080*/  @!P0 NANOSLEEP.SYNCS 0x989680 ;  /* 0x009896800000895d */ /* 0x004fea0003900000 */
[----:B------:R-:W2:Y:S02]  /*8090*/  @!P0 SYNCS.PHASECHK.TRANS64 P0, [R0+URZ+0xc0], R5 ;  /* 0x0000c005000085a7 */ /* 0x000ea400080010ff */
[----:B--2---:R-:W-:Y:S05]  /*80a0*/  @!P0 BRA `(.L_x_145) ;  /* 0xfffffffc00f08947 */ /* 0x004fea000383ffff */
[----:B------:R-:W-:Y:S05]  /*80b0*/  BRA `(.L_x_146) ;  /* 0xffffffb400a87947 */ /* 0x000fea000383ffff */
.L_x_73:
[----:B------:R-:W-:Y:S07]  /*80c0*/  MOV R0, UR8 ;  /* 0x0000000800007c02 */ /* 0x000fee0008000f00 */
.L_x_147:
[----:B-1----:R1:W2:Y:S02]  /*80d0*/  SYNCS.PHASECHK.TRANS64.TRYWAIT P0, [R0+URZ], R5 ;  /* 0x00000005000075a7 */ /* 0x0022a400080011ff */
[----:B--2---:R-:W-:Y:S05]  /*80e0*/  @!P0 NANOSLEEP.SYNCS 0x989680 ;  /* 0x009896800000895d */ /* 0x004fea0003900000 */
[----:B------:R-:W2:Y:S02]  /*80f0*/  @!P0 SYNCS.PHASECHK.TRANS64 P0, [R0+URZ], R5 ;  /* 0x00000005000085a7 */ /* 0x000ea400080010ff */
[----:B--2---:R-:W-:Y:S05]  /*8100*/  @!P0 BRA `(.L_x_147) ;  /* 0xfffffffc00f08947 */ /* 0x004fea000383ffff */
[----:B------:R-:W-:Y:S05]  /*8110*/  BRA `(.L_x_72) ;  /* 0xffffffb400bc7947 */ /* 0x000fea000383ffff */
.L_x_77:
[----:B-1----:R-:W-:-:S07]  /*8120*/  MOV R0, UR8 ;  /* 0x0000000800007c02 */ /* 0x002fce0008000f00 */
.L_x_148:
[----:B-1----:R1:W2:Y:S02]  /*8130*/  SYNCS.PHASECHK.TRANS64.TRYWAIT P0, [R0+URZ], R3 ;  /* 0x00000003000075a7 */ /* 0x0022a400080011ff */
[----:B--2---:R-:W-:Y:S05]  /*8140*/  @!P0 NANOSLEEP.SYNCS 0x989680 ;  /* 0x009896800000895d */ /* 0x004fea0003900000 */
[----:B------:R-:W2:Y:S02]  /*8150*/  @!P0 SYNCS.PHASECHK.TRANS64 P0, [R0+URZ], R3 ;  /* 0x00000003000085a7 */ /* 0x000ea400080010ff */
[----:B--2---:R-:W-:Y:S05]  /*8160*/  @!P0 BRA `(.L_x_148) ;  /* 0xfffffffc00f08947 */ /* 0x004fea000383ffff */
[----:B------:R-:W-:Y:S05]  /*8170*/  BRA `(.L_x_149) ;  /* 0xffffffb800b07947 */ /* 0x000fea000383ffff */
.L_x_78:
[----:B------:R-:W-:-:S07]  /*8180*/  MOV R0, UR8 ;  /* 0x0000000800007c02 */ /* 0x000fce0008000f00 */
.L_x_150:
[----:B-1----:R1:W2:Y:S02]  /*8190*/  SYNCS.PHASECHK.TRANS64.TRYWAIT P0, [R0+URZ], R3 ;  /* 0x00000003000075a7 */ /* 0x0022a400080011ff */
[----:B--2---:R-:W-:Y:S05]  /*81a0*/  @!P0 NANOSLEEP.SYNCS 0x989680 ;  /* 0x009896800000895d */ /* 0x004fea0003900000 */
[----:B------:R-:W2:Y:S02]  /*81b0*/  @!P0 SYNCS.PHASECHK.TRANS64 P0, [R0+URZ], R3 ;  /* 0x00000003000085a7 */ /* 0x000ea400080010ff */
[----:B--2---:R-:W-:Y:S05]  /*81c0*/  @!P0 BRA `(.L_x_150) ;  /* 0xfffffffc00f08947 */ /* 0x004fea000383ffff */
[----:B------:R-:W-:Y:S05]  /*81d0*/  BRA `(.L_x_151) ;  /* 0xffffffb800bc7947 */ /* 0x000fea000383ffff */
.L_x_79:
[----:B------:R-:W-:-:S07]  /*81e0*/  MOV R0, UR8 ;  /* 0x0000000800007c02 */ /* 0x000fce0008000f00 */
.L_x_152:
[----:B-1----:R1:W2:Y:S02]  /*81f0*/  SYNCS.PHASECHK.TRANS64.TRYWAIT P0, [R0+URZ], R3 ;  /* 0x00000003000075a7 */ /* 0x0022a400080011ff */
[----:B--2---:R-:W-:Y:S05]  /*8200*/  @!P0 NANOSLEEP.SYNCS 0x989680 ;  /* 0x009896800000895d */ /* 0x004fea0003900000 */
[----:B------:R-:W2:Y:S02]  /*8210*/  @!P0 SYNCS.PHASECHK.TRANS64 P0, [R0+URZ], R3 ;  /* 0x00000003000085a7 */ /* 0x000ea400080010ff */
[----:B--2---:R-:W-:Y:S05]  /*8220*/  @!P0 BRA `(.L_x_152) ;  /* 0xfffffffc00f08947 */ /* 0x004fea000383ffff */
[----:B------:R-:W-:Y:S05]  /*8230*/  BRA `(.L_x_153) ;  /* 0xffffffb800c87947 */ /* 0x000fea000383ffff */
.L_x_82:
[----:B------:R-:W-:-:S07]  /*8240*/  MOV R0, UR7 ;  /* 0x0000000700007c02 */ /* 0x000fce0008000f00 */
.L_x_154:
[----:B-1----:R1:W2:Y:S02]  /*8250*/  SYNCS.PHASECHK.TRANS64.TRYWAIT P1, [R0+URZ+0x100], R3 ;  /* 0x00010003000075a7 */ /* 0x0022a400080211ff */
[----:B--2---:R-:W-:Y:S05]  /*8260*/  @!P1 NANOSLEEP.SYNCS 0x989680 ;  /* 0x009896800000995d */ /* 0x004fea0003900000 */
[----:B------:R-:W2:Y:S02]  /*8270*/  @!P1 SYNCS.PHASECHK.TRANS64 P1, [R0+URZ+0x100], R3 ;  /* 0x00010003000095a7 */ /* 0x000ea400080210ff */
[----:B--2---:R-:W-:Y:S05]  /*8280*/  @!P1 BRA `(.L_x_154) ;  /* 0xfffffffc00f09947 */ /* 0x004fea000383ffff */
[----:B------:R-:W-:Y:S05]  /*8290*/  BRA `(.L_x_155) ;  /* 0xffffffbc00147947 */ /* 0x000fea000383ffff */
.L_x_87:
[----:B--2---:R2:W4:Y:S02]  /*82a0*/  SYNCS.PHASECHK.TRANS64.TRYWAIT P0, [R0+URZ+0x80], R3 ;  /* 0x00008003000075a7 */ /* 0x00452400080011ff */
[----:B----4-:R-:W-:Y:S05]  /*82b0*/  @!P0 NANOSLEEP.SYNCS 0x989680 ;  /* 0x009896800000895d */ /* 0x010fea0003900000 */
[----:B------:R-:W4:Y:S02]  /*82c0*/  @!P0 SYNCS.PHASECHK.TRANS64 P0, [R0+URZ+0x80], R3 ;  /* 0x00008003000085a7 */ /* 0x000f2400080010ff */
[----:B----4-:R-:W-:Y:S05]  /*82d0*/  @!P0 BRA `(.L_x_87) ;  /* 0xfffffffc00f08947 */ /* 0x010fea000383ffff */
[----:B------:R-:W-:Y:S05]  /*82e0*/  BRA `(.L_x_156) ;  /* 0xffffffc000207947 */ /* 0x000fea000383ffff */
.L_x_90:
[----:B------:R-:W-:Y:S07]  /*82f0*/  MOV R0, UR7 ;  /* 0x0000000700007c02 */ /* 0x000fee0008000f00 */
.L_x_157:
[----:B--2---:R2:W4:Y:S02]  /*8300*/  SYNCS.PHASECHK.TRANS64.TRYWAIT P0, [R0+URZ+0x78], R3 ;  /* 0x00007803000075a7 */ /* 0x00452400080011ff */
[----:B----4-:R-:W-:Y:S05]  /*8310*/  @!P0 NANOSLEEP.SYNCS 0x989680 ;  /* 0x009896800000895d */ /* 0x010fea0003900000 */
[----:B------:R-:W4:Y:S02]  /*8320*/  @!P0 SYNCS.PHASECHK.TRANS64 P0, [R0+URZ+0x78], R3 ;  /* 0x00007803000085a7 */ /* 0x000f2400080010ff */
[----:B----4-:R-:W-:Y:S05]  /*8330*/  @!P0 BRA `(.L_x_157) ;  /* 0xfffffffc00f08947 */ /* 0x010fea000383ffff */
[----:B------:R-:W-:Y:S05]  /*8340*/  BRA `(.L_x_89) ;  /* 0xffffffc400007947 */ /* 0x000fea000383ffff */
.L_x_93:
[----:B--2---:R-:W-:Y:S07]  /*8350*/  MOV R3, UR7 ;  /* 0x0000000700037c02 */ /* 0x004fee0008000f00 */
.L_x_158:
[----:B-1----:R1:W2:Y:S02]  /*8360*/  SYNCS.PHASECHK.TRANS64.TRYWAIT P0, [R3+URZ+0x60], R12 ;  /* 0x0000600c030075a7 */ /* 0x0022a400080011ff */
[----:B--2---:R-:W-:Y:S05]  /*8370*/  @!P0 NANOSLEEP.SYNCS 0x989680 ;  /* 0x009896800000895d */ /* 0x004fea0003900000 */
[----:B------:R-:W2:Y:S02]  /*8380*/  @!P0 SYNCS.PHASECHK.TRANS64 P0, [R3+URZ+0x60], R12 ;  /* 0x0000600c030085a7 */ /* 0x000ea400080010ff */
[----:B--2---:R-:W-:Y:S05]  /*8390*/  @!P0 BRA `(.L_x_158) ;  /* 0xfffffffc00f08947 */ /* 0x004fea000383ffff */
[----:B------:R-:W-:Y:S05]  /*83a0*/  BRA `(.L_x_159) ;  /* 0xffffffc400787947 */ /* 0x000fea000383ffff */
.L_x_94:
[----:B------:R-:W-:Y:S07]  /*83b0*/  MOV R3, UR7 ;  /* 0x0000000700037c02 */ /* 0x000fee0008000f00 */
.L_x_160:
[----:B-1----:R1:W2:Y:S02]  /*83c0*/  SYNCS.PHASECHK.TRANS64.TRYWAIT P0, [R3+URZ+0x68], R12 ;  /* 0x0000680c030075a7 */ /* 0x0022a400080011ff */
[----:B--2---:R-:W-:Y:S05]  /*83d0*/  @!P0 NANOSLEEP.SYNCS 0x989680 ;  /* 0x009896800000895d */ /* 0x004fea0003900000 */
[----:B------:R-:W2:Y:S02]  /*83e0*/  @!P0 SYNCS.PHASECHK.TRANS64 P0, [R3+URZ+0x68], R12 ;  /* 0x0000680c030085a7 */ /* 0x000ea400080010ff */
[----:B--2---:R-:W-:Y:S05]  /*83f0*/  @!P0 BRA `(.L_x_160) ;  /* 0xfffffffc00f08947 */ /* 0x004fea000383ffff */
[----:B------:R-:W-:Y:S05]  /*8400*/  BRA `(.L_x_161) ;  /* 0xffffffc800107947 */ /* 0x000fea000383ffff */
.L_x_96:
[----:B------:R-:W-:-:S07]  /*8410*/  MOV R0, UR7 ;  /* 0x0000000700007c02 */ /* 0x000fce0008000f00 */
.L_x_162:
[----:B-1----:R1:W4:Y:S02]  /*8420*/  SYNCS.PHASECHK.TRANS64.TRYWAIT P0, [R0+URZ+0x60], R3 ;  /* 0x00006003000075a7 */ /* 0x00232400080011ff */
[----:B----4-:R-:W-:Y:S05]  /*8430*/  @!P0 NANOSLEEP.SYNCS 0x989680 ;  /* 0x009896800000895d */ /* 0x010fea0003900000 */
[----:B------:R-:W4:Y:S02]  /*8440*/  @!P0 SYNCS.PHASECHK.TRANS64 P0, [R0+URZ+0x60], R3 ;  /* 0x00006003000085a7 */ /* 0x000f2400080010ff */
[----:B----4-:R-:W-:Y:S05]  /*8450*/  @!P0 BRA `(.L_x_162) ;  /* 0xfffffffc00f08947 */ /* 0x010fea000383ffff */
[----:B------:R-:W-:Y:S05]  /*8460*/  BRA `(.L_x_163) ;  /* 0xffffffc800987947 */ /* 0x000fea000383ffff */
.L_x_98:
[----:B--2---:R2:W3:Y:S02]  /*8470*/  SYNCS.PHASECHK.TRANS64.TRYWAIT P0, [R0+URZ+0x80], R3 ;  /* 0x00008003000075a7 */ /* 0x0044e400080011ff */
[----:B---3--:R-:W-:Y:S05]  /*8480*/  @!P0 NANOSLEEP.SYNCS 0x989680 ;  /* 0x009896800000895d */ /* 0x008fea0003900000 */
[----:B------:R-:W3:Y:S02]  /*8490*/  @!P0 SYNCS.PHASECHK.TRANS64 P0, [R0+URZ+0x80], R3 ;  /* 0x00008003000085a7 */ /* 0x000ee400080010ff */
[----:B---3--:R-:W-:Y:S05]  /*84a0*/  @!P0 BRA `(.L_x_98) ;  /* 0xfffffffc00f08947 */ /* 0x008fea000383ffff */
[----:B------:R-:W-:Y:S05]  /*84b0*/  BRA `(.L_x_164) ;  /* 0xffffffcc00607947 */ /* 0x000fea000383ffff */
.L_x_109:
[----:B-1----:R1:W3:Y:S02]  /*84c0*/  SYNCS.PHASECHK.TRANS64.TRYWAIT P1, [R3+URZ+0x50], R0 ;  /* 0x00005000030075a7 */ /* 0x0022e400080211ff */
[----:B---3--:R-:W-:Y:S05]  /*84d0*/  @!P1 NANOSLEEP.SYNCS 0x989680 ;  /* 0x009896800000995d */ /* 0x008fea0003900000 */
[----:B------:R-:W3:Y:S02]  /*84e0*/  @!P1 SYNCS.PHASECHK.TRANS64 P1, [R3+URZ+0x50], R0 ;  /* 0x00005000030095a7 */ /* 0x000ee400080210ff */
[----:B---3--:R-:W-:Y:S05]  /*84f0*/  @!P1 BRA `(.L_x_109) ;  /* 0xfffffffc00f09947 */ /* 0x008fea000383ffff */
[----:B------:R-:W-:Y:S05]  /*8500*/  BRA `(.L_x_108) ;  /* 0xffffffd800747947 */ /* 0x000fea000383ffff */
.L_x_111:
[----:B----4-:R4:W1:Y:S02]  /*8510*/  SYNCS.PHASECHK.TRANS64.TRYWAIT P0, [R111+URZ+0xa0], R4 ;  /* 0x0000a0046f0075a7 */ /* 0x01086400080011ff */
[----:B-1----:R-:W-:Y:S05]  /*8520*/  @!P0 NANOSLEEP.SYNCS 0x989680 ;  /* 0x009896800000895d */ /* 0x002fea0003900000 */
[----:B------:R-:W1:Y:S02]  /*8530*/  @!P0 SYNCS.PHASECHK.TRANS64 P0, [R111+URZ+0xa0], R4 ;  /* 0x0000a0046f0085a7 */ /* 0x000e6400080010ff */
[----:B-1----:R-:W-:Y:S05]  /*8540*/  @!P0 BRA `(.L_x_111) ;  /* 0xfffffffc00f08947 */ /* 0x002fea000383ffff */
[----:B------:R-:W-:Y:S05]  /*8550*/  BRA `(.L_x_110) ;  /* 0xffffffd800c87947 */ /* 0x000fea000383ffff */
.L_x_119:
[----:B--2---:R2:W3:Y:S02]  /*8560*/  SYNCS.PHASECHK.TRANS64.TRYWAIT P0, [R125+URZ+0x50], R2 ;  /* 0x000050027d0075a7 */ /* 0x0044e400080011ff */
[----:B---3--:R-:W-:Y:S05]  /*8570*/  @!P0 NANOSLEEP.SYNCS 0x989680 ;  /* 0x009896800000895d */ /* 0x008fea0003900000 */
[----:B------:R-:W3:Y:S02]  /*8580*/  @!P0 SYNCS.PHASECHK.TRANS64 P0, [R125+URZ+0x50], R2 ;  /* 0x000050027d0085a7 */ /* 0x000ee400080010ff */
[----:B---3--:R-:W-:Y:S05]  /*8590*/  @!P0 BRA `(.L_x_119) ;  /* 0xfffffffc00f08947 */ /* 0x008fea000383ffff */
[----:B------:R-:W-:Y:S05]  /*85a0*/  BRA `(.L_x_118) ;  /* 0xffffffe400cc7947 */ /* 0x000fea000383ffff */
        .weak           $__internal_0_$__cuda_sm10x_tcgen05_guardrail_trap_col_being_dealloced_not_returned_by_alloc
        .type           $__internal_0_$__cuda_sm10x_tcgen05_guardrail_trap_col_being_dealloced_not_returned_by_alloc,@function
        .size           $__internal_0_$__cuda_sm10x_tcgen05_guardrail_trap_col_being_dealloced_not_returned_by_alloc,($__internal_1_$__cuda_sm10x_tcgen05_guardrail_trap_phase_invalid_during_alloc - $__internal_0_$__cuda_sm10x_tcgen05_guardrail_trap_col_being_dealloced_not_returned_by_alloc)
$__internal_0_$__cuda_sm10x_tcgen05_guardrail_trap_col_being_dealloced_not_returned_by_alloc:
[----:B------:R-:W-:Y:S05]  /*85b0*/  BPT.TRAP 0x1 ;  /* 0x000000040000795c */ /* 0x000fea0000300000 */
[----:B------:R-:W-:-:S04]  /*85c0*/  HFMA2 R3, -RZ, RZ, 0, 0 ;  /* 0x00000000ff037431 */ /* 0x000fc800000001ff */
[----:B------:R-:W-:Y:S05]  /*85d0*/  RET.REL.NODEC R2 `(_ZN7cutlass13device_kernelINS_4gemm6kernel13GemmUniversalIN4cute5tupleIJiiiiEEENS1_10collective13CollectiveMmaINS1_35MainloopSm100TmaUmmaWarpSpecializedILi5ELi2ELi4ENS5_IJNS4_1CILi2EEENSA_ILi1EEESC_EEEEENS5_IJNSA_ILi128EEESF_SF_EEENS_12float_e5m2_tENS5_IJlSC_lEEESH_SI_NS4_8TiledMMAINS4_8MMA_AtomIJNS4_10MMA_TraitsINS4_25SM100_MMA_F8F6F4_2x1SM_SSEJSH_SH_fSF_SF_NS4_17integral_constantINS4_4UMMA5MajorELSP_0EEESQ_NSN_INSO_7ScaleInELSR_0EEESS_EEEEEENS4_6LayoutINS5_IJSC_SC_SC_EEENS5_IJNSA_ILi0EEESX_SX_EEEEENS5_IJNS4_10UnderscoreES10_S10_EEEEENS4_18SM100_TMA_2SM_LOADENS4_14ComposedLayoutINS4_7SwizzleILi3ELi4ELi3EEENS4_18smem_ptr_flag_bitsILi8EEENSV_INS5_IJNSA_ILi8EEESF_EEENS5_IJSF_SC_EEEEEEEvNS4_8identityES13_S1D_vS1E_EENS_8epilogue10collective18CollectiveEpilogueINS1G_23Sm100TmaWarpSpecializedILi2ELi2ELi32ELb0ELb0EEEJNS5_IJNSA_ILi64EEESF_SF_EEENS5_IJNSV_IS1L_SC_EENSV_INS5_IJNSA_ILi32EEESB_EEENS5_IJSC_S1L_EEEEEEEESH_SI_SH_SI_NS1G_6fusion15FusionCallbacksIS1K_NS1T_17LinearCombinationISH_fSH_fLNS_15FloatRoundStyleE2EEES1M_S1S_JEEENS4_5SM1004TMEM4LOAD26SM100_TMEM_LOAD_32dp32b32xENS4_13SM90_TMA_LOADENS14_INS15_ILi1ELi4ELi3EEES18_NSV_INS5_IJS19_S1O_EEENS5_IJS1O_SC_EEEEEEENS4_39AutoVectorizingCopyWithAssumedAlignmentILi128EEENS4_14SM90_TMA_STOREES28_S2A_S2A_EEEvvEEEEvNT_6ParamsE) ;  /* 0xffffff7802887950 */ /* 0x000fea0003c3ffff */
        .weak           $__internal_1_$__cuda_sm10x_tcgen05_guardrail_trap_phase_invalid_during_alloc
        .type           $__internal_1_$__cuda_sm10x_tcgen05_guardrail_trap_phase_invalid_during_alloc,@function
        .size           $__internal_1_$__cuda_sm10x_tcgen05_guardrail_trap_phase_invalid_during_alloc,($__internal_2_$__cuda_sm10x_tcgen05_guardrail_trap_unallocated_columns_being_dealloced - $__internal_1_$__cuda_sm10x_tcgen05_guardrail_trap_phase_invalid_during_alloc)
$__internal_1_$__cuda_sm10x_tcgen05_guardrail_trap_phase_invalid_during_alloc:
[----:B------:R-:W-:Y:S05]  /*85e0*/  BPT.TRAP 0x1 ;  /* 0x000000040000795c */ /* 0x000fea0000300000 */
[----:B------:R-:W-:-:S04]  /*85f0*/  MOV R3, 0x0 ;  /* 0x0000000000037802 */ /* 0x000fc80000000f00 */
[----:B------:R-:W-:Y:S05]  /*8600*/  RET.REL.NODEC R2 `(_ZN7cutlass13device_kernelINS_4gemm6kernel13GemmUniversalIN4cute5tupleIJiiiiEEENS1_10collective13CollectiveMmaINS1_35MainloopSm100TmaUmmaWarpSpecializedILi5ELi2ELi4ENS5_IJNS4_1CILi2EEENSA_ILi1EEESC_EEEEENS5_IJNSA_ILi128EEESF_SF_EEENS_12float_e5m2_tENS5_IJlSC_lEEESH_SI_NS4_8TiledMMAINS4_8MMA_AtomIJNS4_10MMA_TraitsINS4_25SM100_MMA_F8F6F4_2x1SM_SSEJSH_SH_fSF_SF_NS4_17integral_constantINS4_4UMMA5MajorELSP_0EEESQ_NSN_INSO_7ScaleInELSR_0EEESS_EEEEEENS4_6LayoutINS5_IJSC_SC_SC_EEENS5_IJNSA_ILi0EEESX_SX_EEEEENS5_IJNS4_10UnderscoreES10_S10_EEEEENS4_18SM100_TMA_2SM_LOADENS4_14ComposedLayoutINS4_7SwizzleILi3ELi4ELi3EEENS4_18smem_ptr_flag_bitsILi8EEENSV_INS5_IJNSA_ILi8EEESF_EEENS5_IJSF_SC_EEEEEEEvNS4_8identityES13_S1D_vS1E_EENS_8epilogue10collective18CollectiveEpilogueINS1G_23Sm100TmaWarpSpecializedILi2ELi2ELi32ELb0ELb0EEEJNS5_IJNSA_ILi64EEESF_SF_EEENS5_IJNSV_IS1L_SC_EENSV_INS5_IJNSA_ILi32EEESB_EEENS5_IJSC_S1L_EEEEEEEESH_SI_SH_SI_NS1G_6fusion15FusionCallbacksIS1K_NS1T_17LinearCombinationISH_fSH_fLNS_15FloatRoundStyleE2EEES1M_S1S_JEEENS4_5SM1004TMEM4LOAD26SM100_TMEM_LOAD_32dp32b32xENS4_13SM90_TMA_LOADENS14_INS15_ILi1ELi4ELi3EEES18_NSV_INS5_IJS19_S1O_EEENS5_IJS1O_SC_EEEEEEENS4_39AutoVectorizingCopyWithAssumedAlignmentILi128EEENS4_14SM90_TMA_STOREES28_S2A_S2A_EEEvvEEEEvNT_6ParamsE) ;  /* 0xffffff78027c7950 */ /* 0x000fea0003c3ffff */
        .weak           $__internal_2_$__cuda_sm10x_tcgen05_guardrail_trap_unallocated_columns_being_dealloced
        .type           $__internal_2_$__cuda_sm10x_tcgen05_guardrail_trap_unallocated_columns_being_dealloced,@function
        .size           $__internal_2_$__cuda_sm10x_tcgen05_guardrail_trap_unallocated_columns_being_dealloced,(.L_x_166 - $__internal_2_$__cuda_sm10x_tcgen05_guardrail_trap_unallocated_columns_being_dealloced)
$__internal_2_$__cuda_sm10x_tcgen05_guardrail_trap_unallocated_columns_being_dealloced:
[----:B------:R-:W-:Y:S05]  /*8610*/  BPT.TRAP 0x1 ;  /* 0x000000040000795c */ /* 0x000fea0000300000 */
[----:B------:R-:W-:-:S04]  /*8620*/  HFMA2 R3, -RZ, RZ, 0, 0 ;  /* 0x00000000ff037431 */ /* 0x000fc800000001ff */
[----:B------:R-:W-:Y:S05]  /*8630*/  RET.REL.NODEC R2 `(_ZN7cutlass13device_kernelINS_4gemm6kernel13GemmUniversalIN4cute5tupleIJiiiiEEENS1_10collective13CollectiveMmaINS1_35MainloopSm100TmaUmmaWarpSpecializedILi5ELi2ELi4ENS5_IJNS4_1CILi2EEENSA_ILi1EEESC_EEEEENS5_IJNSA_ILi128EEESF_SF_EEENS_12float_e5m2_tENS5_IJlSC_lEEESH_SI_NS4_8TiledMMAINS4_8MMA_AtomIJNS4_10MMA_TraitsINS4_25SM100_MMA_F8F6F4_2x1SM_SSEJSH_SH_fSF_SF_NS4_17integral_constantINS4_4UMMA5MajorELSP_0EEESQ_NSN_INSO_7ScaleInELSR_0EEESS_EEEEEENS4_6LayoutINS5_IJSC_SC_SC_EEENS5_IJNSA_ILi0EEESX_SX_EEEEENS5_IJNS4_10UnderscoreES10_S10_EEEEENS4_18SM100_TMA_2SM_LOADENS4_14ComposedLayoutINS4_7SwizzleILi3ELi4ELi3EEENS4_18smem_ptr_flag_bitsILi8EEENSV_INS5_IJNSA_ILi8EEESF_EEENS5_IJSF_SC_EEEEEEEvNS4_8identityES13_S1D_vS1E_EENS_8epilogue10collective18CollectiveEpilogueINS1G_23Sm100TmaWarpSpecializedILi2ELi2ELi32ELb0ELb0EEEJNS5_IJNSA_ILi64EEESF_SF_EEENS5_IJNSV_IS1L_SC_EENSV_INS5_IJNSA_ILi32EEESB_EEENS5_IJSC_S1L_EEEEEEEESH_SI_SH_SI_NS1G_6fusion15FusionCallbacksIS1K_NS1T_17LinearCombinationISH_fSH_fLNS_15FloatRoundStyleE2EEES1M_S1S_JEEENS4_5SM1004TMEM4LOAD26SM100_TMEM_LOAD_32dp32b32xENS4_13SM90_TMA_LOADENS14_INS15_ILi1ELi4ELi3EEES18_NSV_INS5_IJS19_S1O_EEENS5_IJS1O_SC_EEEEEEENS4_39AutoVectorizingCopyWithAssumedAlignmentILi128EEENS4_14SM90_TMA_STOREES28_S2A_S2A_EEEvvEEEEvNT_6ParamsE) ;  /* 0xffffff7802707950 */ /* 0x000fea0003c3ffff */
.L_x_165:
[----:B------:R-:W-:-:S00]  /*8640*/  BRA `(.L_x_165) ;  /* 0xfffffffc00fc7947 */ /* 0x000fc0000383ffff */
[----:B------:R-:W-:-:S00]  /*8650*/  NOP ;  /* 0x0000000000007918 */ /* 0x000fc00000000000 */
        /* <DEDUP_REMOVED lines=10> */
.L_x_166:


//--------------------- .nv.global.init           --------------------------
	.section	.nv.global.init,"aw",@progbits
.nv.global.init:
	.type		$str$27,@object
	.size		$str$27,($str$28 - $str$27)
$str$27:
        /*0000*/ 	.byte	0x28, 0x61, 0x64, 0x64, 0x72, 0x65, 0x73, 0x73, 0x20, 0x26, 0x20, 0x6d, 0x61, 0x73, 0x6b, 0x29
        /*0010*/ 	.byte	0x20, 0x3d, 0x3d, 0x20, 0x30, 0x00
	.type		$str$28,@object
	.size		$str$28,($str$26 - $str$28)
$str$28:
        /*0016*/ 	.byte	0x2f, 0x74, 0x6d, 0x70, 0x2f, 0x63, 0x75, 0x74, 0x6c, 0x61, 0x73, 0x73, 0x5f, 0x73, 0x77, 0x65
        /*0026*/ 	.byte	0x65, 0x70, 0x5f, 0x73, 0x72, 0x63, 0x2f, 0x69, 0x6e, 0x63, 0x6c, 0x75, 0x64, 0x65, 0x2f, 0x63
        /*0036*/ 	.byte	0x75, 0x74, 0x65, 0x2f, 0x70, 0x6f, 0x69, 0x6e, 0x74, 0x65, 0x72, 0x5f, 0x66, 0x6c, 0x61, 0x67
        /*0046*/ 	.byte	0x67, 0x65, 0x64, 0x2e, 0x68, 0x70, 0x70, 0x00
	.type		$str$26,@object
	.size		$str$26,($str$25 - $str$26)
$str$26:
        /*004e*/ 	.byte	0x2f, 0x74, 0x6d, 0x70, 0x2f, 0x63, 0x75, 0x74, 0x6c, 0x61, 0x73, 0x73, 0x5f, 0x73, 0x77, 0x65
        /*005e*/ 	.byte	0x65, 0x70, 0x5f, 0x73, 0x72, 0x63, 0x2f, 0x69, 0x6e, 0x63, 0x6c, 0x75, 0x64, 0x65, 0x2f, 0x63
        /*006e*/ 	.byte	0x75, 0x74, 0x65, 0x2f, 0x61, 0x74, 0x6f, 0x6d, 0x2f, 0x63, 0x6f, 0x70, 0x79, 0x5f, 0x74, 0x72
        /*007e*/ 	.byte	0x61, 0x69, 0x74, 0x73, 0x5f, 0x73, 0x6d, 0x31, 0x30, 0x30, 0x2e, 0x68, 0x70, 0x70, 0x00
	.type		$str$25,@object
	.size		$str$25,(__unnamed_1 - $str$25)
$str$25:
        /*008d*/ 	.byte	0x28, 0x28, 0x75, 0x69, 0x6e, 0x74, 0x33, 0x32, 0x5f, 0x74, 0x28, 0x74, 0x68, 0x72, 0x65, 0x61
        /*009d*/ 	.byte	0x64, 0x49, 0x64, 0x78, 0x2e, 0x78, 0x29, 0x20, 0x2f, 0x20, 0x33, 0x32, 0x29, 0x20, 0x25, 0x20
        /*00ad*/ 	.byte	0x34, 0x29, 0x20, 0x3d, 0x3d, 0x20, 0x28, 0x28, 0x28, 0x74, 0x6d, 0x65, 0x6d, 0x5f, 0x61, 0x64
        /*00bd*/ 	.byte	0x64, 0x72, 0x20, 0x3e, 0x3e, 0x20, 0x31, 0x36, 0x29, 0x20, 0x2f, 0x20, 0x33, 0x32, 0x29, 0x20
        /*00cd*/ 	.byte	0x25, 0x20, 0x34, 0x29, 0x00
	.type		__unnamed_1,@object
	.size		__unnamed_1,(__unnamed_2 - __unnamed_1)
__unnamed_1:
        /*00d2*/ 	.byte	0x61, 0x75, 0x74, 0x6f, 0x20, 0x63, 0x75, 0x74, 0x65, 0x3a, 0x3a, 0x61, 0x73, 0x5f, 0x70, 0x6f
        /* <DEDUP_REMOVED lines=24> */
        /*0262*/ 	.byte	0x3a, 0x3a, 0x43, 0x3c, 0x34, 0x30, 0x39, 0x36, 0x3e, 0x3e, 0x3e, 0x3e, 0x5d, 0x00
	.type		__unnamed_2,@object
	.size		__unnamed_2,(.L_2 - __unnamed_2)
__unnamed_2:
        /* <DEDUP_REMOVED lines=40> */
        /*04f0*/ 	.byte	0x74, 0x65, 0x3a, 0x3a, 0x43, 0x3c, 0x30, 0x3e, 0x3e, 0x3e, 0x3e, 0x5d, 0x00
.L_2:


//--------------------- .nv.shared._ZN7cutlass13device_kernelINS_4gemm6kernel13GemmUniversalIN4cute5tupleIJiiiiEEENS1_10collective13CollectiveMmaINS1_35MainloopSm100TmaUmmaWarpSpecializedILi5ELi2ELi4ENS5_IJNS4_1CILi2EEENSA_ILi1EEESC_EEEEENS5_IJNSA_ILi128EEESF_SF_EEENS_12float_e5m2_tENS5_IJlSC_lEEESH_SI_NS4_8TiledMMAINS4_8MMA_AtomIJNS4_10MMA_TraitsINS4_25SM100_MMA_F8F6F4_2x1SM_SSEJSH_SH_fSF_SF_NS4_17integral_constantINS4_4UMMA5MajorELSP_0EEESQ_NSN_INSO_7ScaleInELSR_0EEESS_EEEEEENS4_6LayoutINS5_IJSC_SC_SC_EEENS5_IJNSA_ILi0EEESX_SX_EEEEENS5_IJNS4_10UnderscoreES10_S10_EEEEENS4_18SM100_TMA_2SM_LOADENS4_14ComposedLayoutINS4_7SwizzleILi3ELi4ELi3EEENS4_18smem_ptr_flag_bitsILi8EEENSV_INS5_IJNSA_ILi8EEESF_EEENS5_IJSF_SC_EEEEEEEvNS4_8identityES13_S1D_vS1E_EENS_8epilogue10collective18CollectiveEpilogueINS1G_23Sm100TmaWarpSpecializedILi2ELi2ELi32ELb0ELb0EEEJNS5_IJNSA_ILi64EEESF_SF_EEENS5_IJNSV_IS1L_SC_EENSV_INS5_IJNSA_ILi32EEESB_EEENS5_IJSC_S1L_EEEEEEEESH_SI_SH_SI_NS1G_6fusion15FusionCallbacksIS1K_NS1T_17LinearCombinationISH_fSH_fLNS_15FloatRoundStyleE2EEES1M_S1S_JEEENS4_5SM1004TMEM4LOAD26SM100_TMEM_LOAD_32dp32b32xENS4_13SM90_TMA_LOADENS14_INS15_ILi1ELi4ELi3EEES18_NSV_INS5_IJS19_S1O_EEENS5_IJS1O_SC_EEEEEEENS4_39AutoVectorizingCopyWithAssumedAlignmentILi128EEENS4_14SM90_TMA_STOREES28_S2A_S2A_EEEvvEEEEvNT_6ParamsE --------------------------
	.section	.nv.shared._ZN7cutlass13device_kernelINS_4gemm6kernel13GemmUniversalIN4cute5tupleIJiiiiEEENS1_10collective13CollectiveMmaINS1_35MainloopSm100TmaUmmaWarpSpecializedILi5ELi2ELi4ENS5_IJNS4_1CILi2EEENSA_ILi1EEESC_EEEEENS5_IJNSA_ILi128EEESF_SF_EEENS_12float_e5m2_tENS5_IJlSC_lEEESH_SI_NS4_8TiledMMAINS4_8MMA_AtomIJNS4_10MMA_TraitsINS4_25SM100_MMA_F8F6F4_2x1SM_SSEJSH_SH_fSF_SF_NS4_17integral_constantINS4_4UMMA5MajorELSP_0EEESQ_NSN_INSO_7ScaleInELSR_0EEESS_EEEEEENS4_6LayoutINS5_IJSC_SC_SC_EEENS5_IJNSA_ILi0EEESX_SX_EEEEENS5_IJNS4_10UnderscoreES10_S10_EEEEENS4_18SM100_TMA_2SM_LOADENS4_14ComposedLayoutINS4_7SwizzleILi3ELi4ELi3EEENS4_18smem_ptr_flag_bitsILi8EEENSV_INS5_IJNSA_ILi8EEESF_EEENS5_IJSF_SC_EEEEEEEvNS4_8identityES13_S1D_vS1E_EENS_8epilogue10collective18CollectiveEpilogueINS1G_23Sm100TmaWarpSpecializedILi2ELi2ELi32ELb0ELb0EEEJNS5_IJNSA_ILi64EEESF_SF_EEENS5_IJNSV_IS1L_SC_EENSV_INS5_IJNSA_ILi32EEESB_EEENS5_IJSC_S1L_EEEEEEEESH_SI_SH_SI_NS1G_6fusion15FusionCallbacksIS1K_NS1T_17LinearCombinationISH_fSH_fLNS_15FloatRoundStyleE2EEES1M_S1S_JEEENS4_5SM1004TMEM4LOAD26SM100_TMEM_LOAD_32dp32b32xENS4_13SM90_TMA_LOADENS14_INS15_ILi1ELi4ELi3EEES18_NSV_INS5_IJS19_S1O_EEENS5_IJS1O_SC_EEEEEEENS4_39AutoVectorizingCopyWithAssumedAlignmentILi128EEENS4_14SM90_TMA_STOREES28_S2A_S2A_EEEvvEEEEvNT_6ParamsE,"aw",@nobits
	.sectionflags	@""
	.align	16
	.zero		1024


//--------------------- .nv.shared.reserved.0     --------------------------
	.section	.nv.shared.reserved.0,"aw",@nobits
	.weak		__nv_reservedSMEM_offset_0_alias
	.size		__nv_reservedSMEM_offset_0_alias, 0, 64
	.other		__nv_reservedSMEM_offset_0_alias,@"STO_CUDA_RESERVED_SHARED STV_DEFAULT"
__nv_reservedSMEM_offset_0_alias:
	.zero		0
.nv.shared.reserved.0:
	.zero		64
	.weak		__nv_reservedSMEM_tcgen05_partition
	.type		__nv_reservedSMEM_tcgen05_partition,@object
	.size		__nv_reservedSMEM_tcgen05_partition,(.L_0 - __nv_reservedSMEM_tcgen05_partition)
__nv_reservedSMEM_tcgen05_partition:
	.zero		32
.L_0:


//--------------------- .nv.global                --------------------------
	.section	.nv.global,"aw",@nobits
.nv.global:
	.type		_ZN39_INTERNAL_7af7bf6d_4_k_cu_2ac919ed_93634cute1_E,@object
	.size		_ZN39_INTERNAL_7af7bf6d_4_k_cu_2ac919ed_93634cute1_E,(_ZN39_INTERNAL_7af7bf6d_4_k_cu_2ac919ed_93634cuda3std3__45__cpo6cbeginE - _ZN39_INTERNAL_7af7bf6d_4_k_cu_2ac919ed_93634cute1_E)
_ZN39_INTERNAL_7af7bf6d_4_k_cu_2ac919ed_93634cute1_E:
	.zero		1
	.type		_ZN39_INTERNAL_7af7bf6d_4_k_cu_2ac919ed_93634cuda3std3__45__cpo6cbeginE,@object
	.size		_ZN39_INTERNAL_7af7bf6d_4_k_cu_2ac919ed_93634cuda3std3__45__cpo6cbeginE,(_ZN39_INTERNAL_7af7bf6d_4_k_cu_2ac919ed_93634cuda3std3__48in_placeE - _ZN39_INTERNAL_7af7bf6d_4_k_cu_2ac919ed_93634cuda3std3__45__cpo6cbeginE)
_ZN39_INTERNAL_7af7bf6d_4_k_cu_2ac919ed_93634cuda3std3__45__cpo6cbeginE:
	.zero		1
	.type		_ZN39_INTERNAL_7af7bf6d_4_k_cu_2ac919ed_93634cuda3std3__48in_placeE,@object
	.size		_ZN39_INTERNAL_7af7bf6d_4_k_cu_2ac919ed_93634cuda3std3__48in_placeE,(_ZN39_INTERNAL_7af7bf6d_4_k_cu_2ac919ed_93634cuda3std6ranges3__45__cpo9iter_moveE - _ZN39_INTERNAL_7af7bf6d_4_k_cu_2ac919ed_93634cuda3std3__48in_placeE)
_ZN39_INTERNAL_7af7bf6d_4_k_cu_2ac919ed_93634cuda3std3__48in_placeE:
	.zero		1
	.type		_ZN39_INTERNAL_7af7bf6d_4_k_cu_2ac919ed_93634cuda3std6ranges3__45__cpo9iter_moveE,@object
	.size		_ZN39_INTERNAL_7af7bf6d_4_k_cu_2ac919ed_93634cuda3std6ranges3__45__cpo9iter_moveE,(_ZN39_INTERNAL_7af7bf6d_4_k_cu_2ac919ed_93634cuda3std3__45__cpo5beginE - _ZN39_INTERNAL_7af7bf6d_4_k_cu_2ac919ed_93634cuda3std6ranges3__45__cpo9iter_moveE)
_ZN39_INTERNAL_7af7bf6d_4_k_cu_2ac919ed_93634cuda3std6ranges3__45__cpo9iter_moveE:
	.zero		1
	.type		_ZN39_INTERNAL_7af7bf6d_4_k_cu_2ac919ed_93634cuda3std3__45__cpo5beginE,@object
	.size		_ZN39_INTERNAL_7af7bf6d_4_k_cu_2ac919ed_93634cuda3std3__45__cpo5beginE,(_ZN39_INTERNAL_7af7bf6d_4_k_cu_2ac919ed_93634cuda3std3__441_GLOBAL__N__7af7bf6d_4_k_cu_2ac919ed_93636ignoreE - _ZN39_INTERNAL_7af7bf6d_4_k_cu_2ac919ed_93634cuda3std3__45__cpo5beginE)
_ZN39_INTERNAL_7af7bf6d_4_k_cu_2ac919ed_93634cuda3std3__45__cpo5beginE:
	.zero		1
	.type		_ZN39_INTERNAL_7af7bf6d_4_k_cu_2ac919ed_93634cuda3std3__441_GLOBAL__N__7af7bf6d_4_k_cu_2ac919ed_93636ignoreE,@object
	.size		_ZN39_INTERNAL_7af7bf6d_4_k_cu_2ac919ed_93634cuda3std3__441_GLOBAL__N__7af7bf6d_4_k_cu_2ac919ed_93636ignoreE,(_ZN39_INTERNAL_7af7bf6d_4_k_cu_2ac919ed_93634cute7productE - _ZN39_INTERNAL_7af7bf6d_4_k_cu_2ac919ed_93634cuda3std3__441_GLOBAL__N__7af7bf6d_4_k_cu_2ac919ed_93636ignoreE)
_ZN39_INTERNAL_7af7bf6d_4_k_cu_2ac919ed_93634cuda3std3__441_GLOBAL__N__7af7bf6d_4_k_cu_2ac919ed_93636ignoreE:
	.zero		1
	.type		_ZN39_INTERNAL_7af7bf6d_4_k_cu_2ac919ed_93634cute7productE,@object
	.size		_ZN39_INTERNAL_7af7bf6d_4_k_cu_2ac919ed_93634cute7productE,(_ZN39_INTERNAL_7af7bf6d_4_k_cu_2ac919ed_93634cuda3std3__45__cpo3endE - _ZN39_INTERNAL_7af7bf6d_4_k_cu_2ac919ed_93634cute7productE)
_ZN39_INTERNAL_7af7bf6d_4_k_cu_2ac919ed_93634cute7productE:
	.zero		1
	.type		_ZN39_INTERNAL_7af7bf6d_4_k_cu_2ac919ed_93634cuda3std3__45__cpo3endE,@object
	.size		_ZN39_INTERNAL_7af7bf6d_4_k_cu_2ac919ed_93634cuda3std3__45__cpo3endE,(_ZN39_INTERNAL_7af7bf6d_4_k_cu_2ac919ed_93634cuda3std3__419piecewise_constructE - _ZN39_INTERNAL_7af7bf6d_4_k_cu_2ac919ed_93634cuda3std3__45__cpo3endE)
_ZN39_INTERNAL_7af7bf6d_4_k_cu_2ac919ed_93634cuda3std3__45__cpo3endE:
	.zero		1
	.type		_ZN39_INTERNAL_7af7bf6d_4_k_cu_2ac919ed_93634cuda3std3__419piecewise_constructE,@object
	.size		_ZN39_INTERNAL_7af7bf6d_4_k_cu_2ac919ed_93634cuda3std3__419piecewise_constructE,(_ZN39_INTERNAL_7af7bf6d_4_k_cu_2ac919ed_93634cuda3std3__45__cpo4cendE - _ZN39_INTERNAL_7af7bf6d_4_k_cu_2ac919ed_93634cuda3std3__419piecewise_constructE)
_ZN39_INTERNAL_7af7bf6d_4_k_cu_2ac919ed_93634cuda3std3__419piecewise_constructE:
	.zero		1
	.type		_ZN39_INTERNAL_7af7bf6d_4_k_cu_2ac919ed_93634cuda3std3__45__cpo4cendE,@object
	.size		_ZN39_INTERNAL_7af7bf6d_4_k_cu_2ac919ed_93634cuda3std3__45__cpo4cendE,(_ZN39_INTERNAL_7af7bf6d_4_k_cu_2ac919ed_93634cuda3std6ranges3__45__cpo4swapE - _ZN39_INTERNAL_7af7bf6d_4_k_cu_2ac919ed_93634cuda3std3__45__cpo4cendE)
_ZN39_INTERNAL_7af7bf6d_4_k_cu_2ac919ed_93634cuda3std3__45__cpo4cendE:
	.zero		1
	.type		_ZN39_INTERNAL_7af7bf6d_4_k_cu_2ac919ed_93634cuda3std6ranges3__45__cpo4swapE,@object
	.size		_ZN39_INTERNAL_7af7bf6d_4_k_cu_2ac919ed_93634cuda3std6ranges3__45__cpo4swapE,(.L_10 - _ZN39_INTERNAL_7af7bf6d_4_k_cu_2ac919ed_93634cuda3std6ranges3__45__cpo4swapE)
_ZN39_INTERNAL_7af7bf6d_4_k_cu_2ac919ed_93634cuda3std6ranges3__45__cpo4swapE:
	.zero		1
.L_10:


//--------------------- .nv.constant0._ZN7cutlass13device_kernelINS_4gemm6kernel13GemmUniversalIN4cute5tupleIJiiiiEEENS1_10collective13CollectiveMmaINS1_35MainloopSm100TmaUmmaWarpSpecializedILi5ELi2ELi4ENS5_IJNS4_1CILi2EEENSA_ILi1EEESC_EEEEENS5_IJNSA_ILi128EEESF_SF_EEENS_12float_e5m2_tENS5_IJlSC_lEEESH_SI_NS4_8TiledMMAINS4_8MMA_AtomIJNS4_10MMA_TraitsINS4_25SM100_MMA_F8F6F4_2x1SM_SSEJSH_SH_fSF_SF_NS4_17integral_constantINS4_4UMMA5MajorELSP_0EEESQ_NSN_INSO_7ScaleInELSR_0EEESS_EEEEEENS4_6LayoutINS5_IJSC_SC_SC_EEENS5_IJNSA_ILi0EEESX_SX_EEEEENS5_IJNS4_10UnderscoreES10_S10_EEEEENS4_18SM100_TMA_2SM_LOADENS4_14ComposedLayoutINS4_7SwizzleILi3ELi4ELi3EEENS4_18smem_ptr_flag_bitsILi8EEENSV_INS5_IJNSA_ILi8EEESF_EEENS5_IJSF_SC_EEEEEEEvNS4_8identityES13_S1D_vS1E_EENS_8epilogue10collective18CollectiveEpilogueINS1G_23Sm100TmaWarpSpecializedILi2ELi2ELi32ELb0ELb0EEEJNS5_IJNSA_ILi64EEESF_SF_EEENS5_IJNSV_IS1L_SC_EENSV_INS5_IJNSA_ILi32EEESB_EEENS5_IJSC_S1L_EEEEEEEESH_SI_SH_SI_NS1G_6fusion15FusionCallbacksIS1K_NS1T_17LinearCombinationISH_fSH_fLNS_15FloatRoundStyleE2EEES1M_S1S_JEEENS4_5SM1004TMEM4LOAD26SM100_TMEM_LOAD_32dp32b32xENS4_13SM90_TMA_LOADENS14_INS15_ILi1ELi4ELi3EEES18_NSV_INS5_IJS19_S1O_EEENS5_IJS1O_SC_EEEEEEENS4_39AutoVectorizingCopyWithAssumedAlignmentILi128EEENS4_14SM90_TMA_STOREES28_S2A_S2A_EEEvvEEEEvNT_6ParamsE --------------------------
	.section	.nv.constant0._ZN7cutlass13device_kernelINS_4gemm6kernel13GemmUniversalIN4cute5tupleIJiiiiEEENS1_10collective13CollectiveMmaINS1_35MainloopSm100TmaUmmaWarpSpecializedILi5ELi2ELi4ENS5_IJNS4_1CILi2EEENSA_ILi1EEESC_EEEEENS5_IJNSA_ILi128EEESF_SF_EEENS_12float_e5m2_tENS5_IJlSC_lEEESH_SI_NS4_8TiledMMAINS4_8MMA_AtomIJNS4_10MMA_TraitsINS4_25SM100_MMA_F8F6F4_2x1SM_SSEJSH_SH_fSF_SF_NS4_17integral_constantINS4_4UMMA5MajorELSP_0EEESQ_NSN_INSO_7ScaleInELSR_0EEESS_EEEEEENS4_6LayoutINS5_IJSC_SC_SC_EEENS5_IJNSA_ILi0EEESX_SX_EEEEENS5_IJNS4_10UnderscoreES10_S10_EEEEENS4_18SM100_TMA_2SM_LOADENS4_14ComposedLayoutINS4_7SwizzleILi3ELi4ELi3EEENS4_18smem_ptr_flag_bitsILi8EEENSV_INS5_IJNSA_ILi8EEESF_EEENS5_IJSF_SC_EEEEEEEvNS4_8identityES13_S1D_vS1E_EENS_8epilogue10collective18CollectiveEpilogueINS1G_23Sm100TmaWarpSpecializedILi2ELi2ELi32ELb0ELb0EEEJNS5_IJNSA_ILi64EEESF_SF_EEENS5_IJNSV_IS1L_SC_EENSV_INS5_IJNSA_ILi32EEESB_EEENS5_IJSC_S1L_EEEEEEEESH_SI_SH_SI_NS1G_6fusion15FusionCallbacksIS1K_NS1T_17LinearCombinationISH_fSH_fLNS_15FloatRoundStyleE2EEES1M_S1S_JEEENS4_5SM1004TMEM4LOAD26SM100_TMEM_LOAD_32dp32b32xENS4_13SM90_TMA_LOADENS14_INS15_ILi1ELi4ELi3EEES18_NSV_INS5_IJS19_S1O_EEENS5_IJS1O_SC_EEEEEEENS4_39AutoVectorizingCopyWithAssumedAlignmentILi128EEENS4_14SM90_TMA_STOREES28_S2A_S2A_EEEvvEEEEvNT_6ParamsE,"a",@progbits
	.sectionflags	@""
	.align	4
.nv.constant0._ZN7cutlass13device_kernelINS_4gemm6kernel13GemmUniversalIN4cute5tupleIJiiiiEEENS1_10collective13CollectiveMmaINS1_35MainloopSm100TmaUmmaWarpSpecializedILi5ELi2ELi4ENS5_IJNS4_1CILi2EEENSA_ILi1EEESC_EEEEENS5_IJNSA_ILi128EEESF_SF_EEENS_12float_e5m2_tENS5_IJlSC_lEEESH_SI_NS4_8TiledMMAINS4_8MMA_AtomIJNS4_10MMA_TraitsINS4_25SM100_MMA_F8F6F4_2x1SM_SSEJSH_SH_fSF_SF_NS4_17integral_constantINS4_4UMMA5MajorELSP_0EEESQ_NSN_INSO_7ScaleInELSR_0EEESS_EEEEEENS4_6LayoutINS5_IJSC_SC_SC_EEENS5_IJNSA_ILi0EEESX_SX_EEEEENS5_IJNS4_10UnderscoreES10_S10_EEEEENS4_18SM100_TMA_2SM_LOADENS4_14ComposedLayoutINS4_7SwizzleILi3ELi4ELi3EEENS4_18smem_ptr_flag_bitsILi8EEENSV_INS5_IJNSA_ILi8EEESF_EEENS5_IJSF_SC_EEEEEEEvNS4_8identityES13_S1D_vS1E_EENS_8epilogue10collective18CollectiveEpilogueINS1G_23Sm100TmaWarpSpecializedILi2ELi2ELi32ELb0ELb0EEEJNS5_IJNSA_ILi64EEESF_SF_EEENS5_IJNSV_IS1L_SC_EENSV_INS5_IJNSA_ILi32EEESB_EEENS5_IJSC_S1L_EEEEEEEESH_SI_SH_SI_NS1G_6fusion15FusionCallbacksIS1K_NS1T_17LinearCombinationISH_fSH_fLNS_15FloatRoundStyleE2EEES1M_S1S_JEEENS4_5SM1004TMEM4LOAD26SM100_TMEM_LOAD_32dp32b32xENS4_13SM90_TMA_LOADENS14_INS15_ILi1ELi4ELi3EEES18_NSV_INS5_IJS19_S1O_EEENS5_IJS1O_SC_EEEEEEENS4_39AutoVectorizingCopyWithAssumedAlignmentILi128EEENS4_14SM90_TMA_STOREES28_S2A_S2A_EEEvvEEEEvNT_6ParamsE:
	.zero		2944


//--------------------- SYMBOLS --------------------------

	.type		.nv.reservedSmem.offset0,@object
	.size		.nv.reservedSmem.offset0,0x4
	.type		.nv.reservedSmem.cap,@object
	.size		.nv.reservedSmem.cap,0x4
	.type		__assertfail,@function
